// auto-generated by cutlass_sweep.gemm — config: {"arch": "sm_90", "cluster_m": 1, "cluster_n": 1, "dtype": "tf32", "dtype_b": "tf32", "layout": "nt", "stages": 6, "tile_k": 32, "tile_m": 128, "tile_n": 128}
#include "cutlass/cutlass.h"
#include "cutlass/gemm/collective/collective_builder.hpp"
#include "cutlass/gemm/device/gemm_universal_adapter.h"
#include "cutlass/gemm/kernel/gemm_universal.hpp"
#include "cutlass/epilogue/collective/collective_builder.hpp"

using ElemA = cutlass::tfloat32_t;
using ElemB = cutlass::tfloat32_t;
using ElemCD = cutlass::tfloat32_t;
using Acc  = float;
using TileShape    = cute::Shape<cute::_128, cute::_128, cute::_32>;
using ClusterShape = cute::Shape<cute::_1, cute::_1, cute::_1>;

using CollectiveEpilogue = typename cutlass::epilogue::collective::CollectiveBuilder<
    cutlass::arch::Sm90, cutlass::arch::OpClassTensorOp,
    TileShape, ClusterShape,
    cutlass::epilogue::collective::EpilogueTileAuto,
    Acc, Acc,
    ElemCD, cutlass::layout::RowMajor, 128 / cutlass::sizeof_bits<ElemCD>::value,
    ElemCD, cutlass::layout::RowMajor, 128 / cutlass::sizeof_bits<ElemCD>::value,
    cutlass::epilogue::collective::EpilogueScheduleAuto
  >::CollectiveOp;

using CollectiveMainloop = typename cutlass::gemm::collective::CollectiveBuilder<
    cutlass::arch::Sm90, cutlass::arch::OpClassTensorOp,
    ElemA, cutlass::layout::RowMajor, 128 / cutlass::sizeof_bits<ElemA>::value,
    ElemB, cutlass::layout::ColumnMajor, 128 / cutlass::sizeof_bits<ElemB>::value,
    Acc,
    TileShape, ClusterShape,
    cutlass::gemm::collective::StageCount<6>,
    cutlass::gemm::collective::KernelScheduleAuto
  >::CollectiveOp;

using GemmKernel = cutlass::gemm::kernel::GemmUniversal<
    cute::Shape<int,int,int,int>,
    CollectiveMainloop,
    CollectiveEpilogue
>;
using Gemm = cutlass::gemm::device::GemmUniversalAdapter<GemmKernel>;

// Force the device kernel symbol into the cubin without needing a host main.
auto* _anchor = &cutlass::device_kernel<GemmKernel>;


// ===== COMPILED SASS (sm_90a) =====

	.target	sm_90a

	.elftype	@"ET_EXEC"


//--------------------- .note.nv.tkinfo           --------------------------
	.section	.note.nv.tkinfo,"",@"SHT_NOTE"
	.sectionflags	@"SHF_NOTE_NV_TKINFO"
	.tkinfo
        /*0018*/ 	.word	0x00000002
        /*0030*/ 	.string	""
        /*0030*/ 	.string	"ptxas"
        /*0030*/ 	.string	"Cuda compilation tools, release 13.0, V13.0.88"
        /*0030*/ 	.string	"Build cuda_13.0.r13.0/compiler.36424714_0"
        /*0030*/ 	.string	"-arch sm_90a -m 64 "



//--------------------- .note.nv.cuinfo           --------------------------
	.section	.note.nv.cuinfo,"",@"SHT_NOTE"
	.sectionflags	@"SHF_NOTE_NV_CUINFO"
        /*0018*/ 	.short	0x0002
        /*001a*/ 	.short	0x005a
        /*001c*/ 	.short	0x0082
	.zero		2


//--------------------- .nv.info                  --------------------------
	.section	.nv.info,"",@"SHT_CUDA_INFO"
	.align	4


	//----- nvinfo : EIATTR_REGCOUNT
	.align		4
        /*0000*/ 	.byte	0x04, 0x2f
        /*0002*/ 	.short	(.L_15 - .L_14)
	.align		4
.L_14:
        /*0004*/ 	.word	index@(_ZN7cutlass13device_kernelINS_4gemm6kernel13GemmUniversalIN4cute5tupleIJiiiiEEENS1_10collective13CollectiveMmaINS1_34MainloopSm90TmaGmmaWarpSpecializedILi6ENS5_IJNS4_1CILi1EEESB_SB_EEENS1_35KernelTmaWarpSpecializedCooperativeEEENS5_IJNSA_ILi128EEESF_NSA_ILi32EEEEEENS_10tfloat32_tENS5_IJlSB_lEEESI_SJ_NS4_8TiledMMAINS4_8MMA_AtomIJNS4_4SM904GMMA30MMA_64x128x8_F32TF32TF32_SS_TNILNSN_7ScaleInE1ELSP_1EEEEEENS4_6LayoutINS5_IJNSA_ILi2EEESB_SB_EEENS5_IJSB_NSA_ILi0EEESV_EEEEENS5_IJNS4_10UnderscoreESY_SY_EEEEENS4_13SM90_TMA_LOADENS4_14ComposedLayoutINS4_7SwizzleILi3ELi4ELi3EEENS4_18smem_ptr_flag_bitsILi32EEENSS_INS5_IJNSA_ILi8EEESG_EEENS5_IJSG_SB_EEEEEEEvNS4_8identityES11_S1B_vS1C_EENS_8epilogue10collective6detail29Sm90TmaWarpSpecializedAdapterINS1F_15DefaultEpilogueISI_SJ_SJ_NS1E_6thread17LinearCombinationISI_Li1EffLNS1J_9ScaleType4KindE0ELNS_15FloatRoundStyleE2ESI_EENS1_15EpilogueDefaultEEEEEvvEEEEvNT_6ParamsE)
        /*0008*/ 	.word	0x000000a8


	//----- nvinfo : EIATTR_FRAME_SIZE
	.align		4
.L_15:
        /*000c*/ 	.byte	0x04, 0x11
        /*000e*/ 	.short	(.L_17 - .L_16)
	.align		4
.L_16:
        /*0010*/ 	.word	index@(_ZN7cutlass13device_kernelINS_4gemm6kernel13GemmUniversalIN4cute5tupleIJiiiiEEENS1_10collective13CollectiveMmaINS1_34MainloopSm90TmaGmmaWarpSpecializedILi6ENS5_IJNS4_1CILi1EEESB_SB_EEENS1_35KernelTmaWarpSpecializedCooperativeEEENS5_IJNSA_ILi128EEESF_NSA_ILi32EEEEEENS_10tfloat32_tENS5_IJlSB_lEEESI_SJ_NS4_8TiledMMAINS4_8MMA_AtomIJNS4_4SM904GMMA30MMA_64x128x8_F32TF32TF32_SS_TNILNSN_7ScaleInE1ELSP_1EEEEEENS4_6LayoutINS5_IJNSA_ILi2EEESB_SB_EEENS5_IJSB_NSA_ILi0EEESV_EEEEENS5_IJNS4_10UnderscoreESY_SY_EEEEENS4_13SM90_TMA_LOADENS4_14ComposedLayoutINS4_7SwizzleILi3ELi4ELi3EEENS4_18smem_ptr_flag_bitsILi32EEENSS_INS5_IJNSA_ILi8EEESG_EEENS5_IJSG_SB_EEEEEEEvNS4_8identityES11_S1B_vS1C_EENS_8epilogue10collective6detail29Sm90TmaWarpSpecializedAdapterINS1F_15DefaultEpilogueISI_SJ_SJ_NS1E_6thread17LinearCombinationISI_Li1EffLNS1J_9ScaleType4KindE0ELNS_15FloatRoundStyleE2ESI_EENS1_15EpilogueDefaultEEEEEvvEEEEvNT_6ParamsE)
        /*0014*/ 	.word	0x00000000


	//----- nvinfo : EIATTR_MIN_STACK_SIZE
	.align		4
.L_17:
        /*0018*/ 	.byte	0x04, 0x12
        /*001a*/ 	.short	(.L_19 - .L_18)
	.align		4
.L_18:
        /*001c*/ 	.word	index@(_ZN7cutlass13device_kernelINS_4gemm6kernel13GemmUniversalIN4cute5tupleIJiiiiEEENS1_10collective13CollectiveMmaINS1_34MainloopSm90TmaGmmaWarpSpecializedILi6ENS5_IJNS4_1CILi1EEESB_SB_EEENS1_35KernelTmaWarpSpecializedCooperativeEEENS5_IJNSA_ILi128EEESF_NSA_ILi32EEEEEENS_10tfloat32_tENS5_IJlSB_lEEESI_SJ_NS4_8TiledMMAINS4_8MMA_AtomIJNS4_4SM904GMMA30MMA_64x128x8_F32TF32TF32_SS_TNILNSN_7ScaleInE1ELSP_1EEEEEENS4_6LayoutINS5_IJNSA_ILi2EEESB_SB_EEENS5_IJSB_NSA_ILi0EEESV_EEEEENS5_IJNS4_10UnderscoreESY_SY_EEEEENS4_13SM90_TMA_LOADENS4_14ComposedLayoutINS4_7SwizzleILi3ELi4ELi3EEENS4_18smem_ptr_flag_bitsILi32EEENSS_INS5_IJNSA_ILi8EEESG_EEENS5_IJSG_SB_EEEEEEEvNS4_8identityES11_S1B_vS1C_EENS_8epilogue10collective6detail29Sm90TmaWarpSpecializedAdapterINS1F_15DefaultEpilogueISI_SJ_SJ_NS1E_6thread17LinearCombinationISI_Li1EffLNS1J_9ScaleType4KindE0ELNS_15FloatRoundStyleE2ESI_EENS1_15EpilogueDefaultEEEEEvvEEEEvNT_6ParamsE)
        /*0020*/ 	.word	0x00000000
.L_19:


//--------------------- .nv.compat                --------------------------
	.section	.nv.compat,"",@"SHT_CUDA_COMPAT_INFO"
	.align	4
        /*0000*/ 	.byte	0x02, 0x09, 0x01, 0x00, 0x02, 0x02, 0x04, 0x00, 0x02, 0x05, 0x05, 0x00, 0x03, 0x07, 0x01, 0x01
        /*0010*/ 	.byte	0x02, 0x03, 0x01, 0x00, 0x02, 0x06, 0x01, 0x00, 0x04, 0x0b, 0x08, 0x00, 0x00, 0x00, 0x00, 0x00
        /*0020*/ 	.byte	0x00, 0x00, 0x00, 0x00


//--------------------- .nv.info._ZN7cutlass13device_kernelINS_4gemm6kernel13GemmUniversalIN4cute5tupleIJiiiiEEENS1_10collective13CollectiveMmaINS1_34MainloopSm90TmaGmmaWarpSpecializedILi6ENS5_IJNS4_1CILi1EEESB_SB_EEENS1_35KernelTmaWarpSpecializedCooperativeEEENS5_IJNSA_ILi128EEESF_NSA_ILi32EEEEEENS_10tfloat32_tENS5_IJlSB_lEEESI_SJ_NS4_8TiledMMAINS4_8MMA_AtomIJNS4_4SM904GMMA30MMA_64x128x8_F32TF32TF32_SS_TNILNSN_7ScaleInE1ELSP_1EEEEEENS4_6LayoutINS5_IJNSA_ILi2EEESB_SB_EEENS5_IJSB_NSA_ILi0EEESV_EEEEENS5_IJNS4_10UnderscoreESY_SY_EEEEENS4_13SM90_TMA_LOADENS4_14ComposedLayoutINS4_7SwizzleILi3ELi4ELi3EEENS4_18smem_ptr_flag_bitsILi32EEENSS_INS5_IJNSA_ILi8EEESG_EEENS5_IJSG_SB_EEEEEEEvNS4_8identityES11_S1B_vS1C_EENS_8epilogue10collective6detail29Sm90TmaWarpSpecializedAdapterINS1F_15DefaultEpilogueISI_SJ_SJ_NS1E_6thread17LinearCombinationISI_Li1EffLNS1J_9ScaleType4KindE0ELNS_15FloatRoundStyleE2ESI_EENS1_15EpilogueDefaultEEEEEvvEEEEvNT_6ParamsE --------------------------
	.section	.nv.info._ZN7cutlass13device_kernelINS_4gemm6kernel13GemmUniversalIN4cute5tupleIJiiiiEEENS1_10collective13CollectiveMmaINS1_34MainloopSm90TmaGmmaWarpSpecializedILi6ENS5_IJNS4_1CILi1EEESB_SB_EEENS1_35KernelTmaWarpSpecializedCooperativeEEENS5_IJNSA_ILi128EEESF_NSA_ILi32EEEEEENS_10tfloat32_tENS5_IJlSB_lEEESI_SJ_NS4_8TiledMMAINS4_8MMA_AtomIJNS4_4SM904GMMA30MMA_64x128x8_F32TF32TF32_SS_TNILNSN_7ScaleInE1ELSP_1EEEEEENS4_6LayoutINS5_IJNSA_ILi2EEESB_SB_EEENS5_IJSB_NSA_ILi0EEESV_EEEEENS5_IJNS4_10UnderscoreESY_SY_EEEEENS4_13SM90_TMA_LOADENS4_14ComposedLayoutINS4_7SwizzleILi3ELi4ELi3EEENS4_18smem_ptr_flag_bitsILi32EEENSS_INS5_IJNSA_ILi8EEESG_EEENS5_IJSG_SB_EEEEEEEvNS4_8identityES11_S1B_vS1C_EENS_8epilogue10collective6detail29Sm90TmaWarpSpecializedAdapterINS1F_15DefaultEpilogueISI_SJ_SJ_NS1E_6thread17LinearCombinationISI_Li1EffLNS1J_9ScaleType4KindE0ELNS_15FloatRoundStyleE2ESI_EENS1_15EpilogueDefaultEEEEEvvEEEEvNT_6ParamsE,"",@"SHT_CUDA_INFO"
	.sectionflags	@""
	.align	4


	//----- nvinfo : EIATTR_CUDA_API_VERSION
	.align		4
        /*0000*/ 	.byte	0x04, 0x37
        /*0002*/ 	.short	(.L_21 - .L_20)
.L_20:
        /*0004*/ 	.word	0x00000082


	//----- nvinfo : EIATTR_KPARAM_INFO
	.align		4
.L_21:
        /*0008*/ 	.byte	0x04, 0x17
        /*000a*/ 	.short	(.L_23 - .L_22)
.L_22:
        /*000c*/ 	.word	0x00000000
        /*0010*/ 	.short	0x0000
        /*0012*/ 	.short	0x0070
        /*0014*/ 	.byte	0x00, 0xf0, 0x01, 0x10


	//----- nvinfo : EIATTR_SPARSE_MMA_MASK
	.align		4
.L_23:
        /*0018*/ 	.byte	0x03, 0x50
        /*001a*/ 	.short	0x0000


	//----- nvinfo : EIATTR_MAXREG_COUNT
	.align		4
        /*001c*/ 	.byte	0x03, 0x1b
        /*001e*/ 	.short	0x00a8


	//----- nvinfo : EIATTR_NUM_BARRIERS
	.align		4
        /*0020*/ 	.byte	0x02, 0x4c
        /*0022*/ 	.byte	0x01
	.zero		1


	//----- nvinfo : EIATTR_EXTERNS
	.align		4
        /*0024*/ 	.byte	0x04, 0x0f
        /*0026*/ 	.short	(.L_25 - .L_24)


	//   ....[0]....
	.align		4
.L_24:
        /*0028*/ 	.word	index@(__assertfail)


	//----- nvinfo : EIATTR_MERCURY_ISA_VERSION
	.align		4
.L_25:
        /*002c*/ 	.byte	0x03, 0x5f
        /*002e*/ 	.short	0x0101


	//----- nvinfo : EIATTR_INT_WARP_WIDE_INSTR_OFFSETS
	.align		4
        /*0030*/ 	.byte	0x04, 0x31
        /*0032*/ 	.short	(.L_27 - .L_26)


	//   ....[0]....
.L_26:
        /*0034*/ 	.word	0x00000430


	//   ....[1]....
        /*0038*/ 	.word	0x00000440


	//   ....[2]....
        /*003c*/ 	.word	0x00000500


	//----- nvinfo : EIATTR_COOP_GROUP_MASK_REGIDS
	.align		4
.L_27:
        /*0040*/ 	.byte	0x04, 0x29
        /*0042*/ 	.short	(.L_29 - .L_28)


	//   ....[0]....
.L_28:
        /*0044*/ 	.word	0xffffffff


	//   ....[1]....
        /*0048*/ 	.word	0xffffffff


	//   ....[2]....
        /*004c*/ 	.word	0xffffffff


	//   ....[3]....
        /*0050*/ 	.word	0xffffffff


	//   ....[4]....
        /*0054*/ 	.word	0xffffffff


	//----- nvinfo : EIATTR_COOP_GROUP_INSTR_OFFSETS
	.align		4
.L_29:
        /*0058*/ 	.byte	0x04, 0x28
        /*005a*/ 	.short	(.L_31 - .L_30)


	//   ....[0]....
.L_30:
        /*005c*/ 	.word	0x00000060


	//   ....[1]....
        /*0060*/ 	.word	0x00000070


	//   ....[2]....
        /*0064*/ 	.word	0x00000130


	//   ....[3]....
        /*0068*/ 	.word	0x00000300


	//   ....[4]....
        /*006c*/ 	.word	0x00001200


	//----- nvinfo : EIATTR_REG_RECONFIG
	.align		4
.L_31:
        /*0070*/ 	.byte	0x01, 0x54
	.zero		2


	//----- nvinfo : EIATTR_SYSCALL_OFFSETS
	.align		4
        /*0074*/ 	.byte	0x04, 0x46
        /*0076*/ 	.short	(.L_33 - .L_32)


	//   ....[0]....
.L_32:
        /*0078*/ 	.word	0x000013f0


	//----- nvinfo : EIATTR_MBARRIER_INSTR_OFFSETS
	.align		4
.L_33:
        /*007c*/ 	.byte	0x04, 0x39
        /*007e*/ 	.short	(.L_35 - .L_34)


	//   ....[0]....
.L_34:
        /*0080*/ 	.word	0x00000230
        /*0084*/ 	.word	0x000000ff
        /*0088*/ 	.word	0x00000000
        /*008c*/ 	.short	0x0100
        /*008e*/ 	.byte	0x08
	.zero		1


	//   ....[1]....
        /*0090*/ 	.word	0x00000240
        /*0094*/ 	.word	0x000000ff
        /*0098*/ 	.word	0x00000030
        /*009c*/ 	.short	0x0100
        /*009e*/ 	.byte	0x08
	.zero		1


	//   ....[2]....
        /*00a0*/ 	.word	0x00000250
        /*00a4*/ 	.word	0x000000ff
        /*00a8*/ 	.word	0x00000008
        /*00ac*/ 	.short	0x0100
        /*00ae*/ 	.byte	0x08
	.zero		1


	//   ....[3]....
        /*00b0*/ 	.word	0x00000260
        /*00b4*/ 	.word	0x000000ff
        /*00b8*/ 	.word	0x00000038
        /*00bc*/ 	.short	0x0100
        /*00be*/ 	.byte	0x08
	.zero		1


	//   ....[4]....
        /*00c0*/ 	.word	0x00000270
        /*00c4*/ 	.word	0x000000ff
        /*00c8*/ 	.word	0x00000010
        /*00cc*/ 	.short	0x0100
        /*00ce*/ 	.byte	0x08
	.zero		1


	//   ....[5]....
        /*00d0*/ 	.word	0x00000280
        /*00d4*/ 	.word	0x000000ff
        /*00d8*/ 	.word	0x00000040
        /*00dc*/ 	.short	0x0100
        /*00de*/ 	.byte	0x08
	.zero		1


	//   ....[6]....
        /*00e0*/ 	.word	0x00000290
        /*00e4*/ 	.word	0x000000ff
        /*00e8*/ 	.word	0x00000018
        /*00ec*/ 	.short	0x0100
        /*00ee*/ 	.byte	0x08
	.zero		1


	//   ....[7]....
        /*00f0*/ 	.word	0x000002a0
        /*00f4*/ 	.word	0x000000ff
        /*00f8*/ 	.word	0x00000048
        /*00fc*/ 	.short	0x0100
        /*00fe*/ 	.byte	0x08
	.zero		1


	//   ....[8]....
        /*0100*/ 	.word	0x000002b0
        /*0104*/ 	.word	0x000000ff
        /*0108*/ 	.word	0x00000020
        /*010c*/ 	.short	0x0100
        /*010e*/ 	.byte	0x08
	.zero		1


	//   ....[9]....
        /*0110*/ 	.word	0x000002c0
        /*0114*/ 	.word	0x000000ff
        /*0118*/ 	.word	0x00000050
        /*011c*/ 	.short	0x0100
        /*011e*/ 	.byte	0x08
	.zero		1


	//   ....[10]....
        /*0120*/ 	.word	0x000002d0
        /*0124*/ 	.word	0x000000ff
        /*0128*/ 	.word	0x00000028
        /*012c*/ 	.short	0x0100
        /*012e*/ 	.byte	0x08
	.zero		1


	//   ....[11]....
        /*0130*/ 	.word	0x000002e0
        /*0134*/ 	.word	0x000000ff
        /*0138*/ 	.word	0x00000058
        /*013c*/ 	.short	0x0100
        /*013e*/ 	.byte	0x08
	.zero		1


	//   ....[12]....
        /*0140*/ 	.word	0x00000580
        /*0144*/ 	.word	0x000000ff
        /*0148*/ 	.word	0x00000070
        /*014c*/ 	.short	0x0100
        /*014e*/ 	.byte	0x08
	.zero		1


	//   ....[13]....
        /*0150*/ 	.word	0x00000600
        /*0154*/ 	.word	0x000000ff
        /*0158*/ 	.word	0x00000078
        /*015c*/ 	.short	0x0100
        /*015e*/ 	.byte	0x08
	.zero		1


	//   ....[14]....
        /*0160*/ 	.word	0x00001470
        /*0164*/ 	.word	0x00000003
        /*0168*/ 	.word	0x00000000
        /*016c*/ 	.short	0x010a
        /*016e*/ 	.byte	0x3f
	.zero		1


	//   ....[15]....
        /*0170*/ 	.word	0x000014d0
        /*0174*/ 	.word	0x00000003
        /*0178*/ 	.word	0x00000000
        /*017c*/ 	.short	0x010a
        /*017e*/ 	.byte	0x3f
	.zero		1


	//   ....[16]....
        /*0180*/ 	.word	0x00001820
        /*0184*/ 	.word	0x000000ff
        /*0188*/ 	.word	0x00000000
        /*018c*/ 	.short	0x010a
        /*018e*/ 	.byte	0x07
	.zero		1


	//   ....[17]....
        /*0190*/ 	.word	0x00001860
        /*0194*/ 	.word	0x000000ff
        /*0198*/ 	.word	0x00000000
        /*019c*/ 	.short	0x010a
        /*019e*/ 	.byte	0x07
	.zero		1


	//   ....[18]....
        /*01a0*/ 	.word	0x00001ac0
        /*01a4*/ 	.word	0x000000ff
        /*01a8*/ 	.word	0x00000000
        /*01ac*/ 	.short	0x0101
        /*01ae*/ 	.byte	0x07
	.zero		1


	//   ....[19]....
        /*01b0*/ 	.word	0x00001ca0
        /*01b4*/ 	.word	0x000000ff
        /*01b8*/ 	.word	0x00000000
        /*01bc*/ 	.short	0x0101
        /*01be*/ 	.byte	0x06
	.zero		1


	//   ....[20]....
        /*01c0*/ 	.word	0x00006e30
        /*01c4*/ 	.word	0x0000000e
        /*01c8*/ 	.word	0x00000030
        /*01cc*/ 	.short	0x010a
        /*01ce*/ 	.byte	0x3f
	.zero		1


	//   ....[21]....
        /*01d0*/ 	.word	0x000071a0
        /*01d4*/ 	.word	0x00000006
        /*01d8*/ 	.word	0x00000078
        /*01dc*/ 	.short	0x0101
        /*01de*/ 	.byte	0x3f
	.zero		1


	//   ....[22]....
        /*01e0*/ 	.word	0x000078c0
        /*01e4*/ 	.word	0x00000007
        /*01e8*/ 	.word	0x00000000
        /*01ec*/ 	.short	0x010a
        /*01ee*/ 	.byte	0x3f
	.zero		1


	//   ....[23]....
        /*01f0*/ 	.word	0x00007940
        /*01f4*/ 	.word	0x00000009
        /*01f8*/ 	.word	0x00000000
        /*01fc*/ 	.short	0x010a
        /*01fe*/ 	.byte	0x3f
	.zero		1


	//   ....[24]....
        /*0200*/ 	.word	0x000079d0
        /*0204*/ 	.word	0x00000006
        /*0208*/ 	.word	0x00000000
        /*020c*/ 	.short	0x010a
        /*020e*/ 	.byte	0x3f
	.zero		1


	//   ....[25]....
        /*0210*/ 	.word	0x00007a60
        /*0214*/ 	.word	0x00000009
        /*0218*/ 	.word	0x00000000
        /*021c*/ 	.short	0x010a
        /*021e*/ 	.byte	0x3f
	.zero		1


	//   ....[26]....
        /*0220*/ 	.word	0x00007af0
        /*0224*/ 	.word	0x00000006
        /*0228*/ 	.word	0x00000000
        /*022c*/ 	.short	0x010a
        /*022e*/ 	.byte	0x3f
	.zero		1


	//   ....[27]....
        /*0230*/ 	.word	0x00007b80
        /*0234*/ 	.word	0x00000003
        /*0238*/ 	.word	0x00000000
        /*023c*/ 	.short	0x010a
        /*023e*/ 	.byte	0x3f
	.zero		1


	//   ....[28]....
        /*0240*/ 	.word	0x00007be0
        /*0244*/ 	.word	0x00000003
        /*0248*/ 	.word	0x00000000
        /*024c*/ 	.short	0x010a
        /*024e*/ 	.byte	0x3f
	.zero		1


	//   ....[29]....
        /*0250*/ 	.word	0x00007c40
        /*0254*/ 	.word	0x00000004
        /*0258*/ 	.word	0x00000000
        /*025c*/ 	.short	0x010a
        /*025e*/ 	.byte	0x3f
	.zero		1


	//   ....[30]....
        /*0260*/ 	.word	0x00007d10
        /*0264*/ 	.word	0x0000000e
        /*0268*/ 	.word	0x00000030
        /*026c*/ 	.short	0x010a
        /*026e*/ 	.byte	0x3f
	.zero		1


	//   ....[31]....
        /*0270*/ 	.word	0x00007de0
        /*0274*/ 	.word	0x00000007
        /*0278*/ 	.word	0x00000000
        /*027c*/ 	.short	0x010a
        /*027e*/ 	.byte	0x3f
	.zero		1


	//   ....[32]....
        /*0280*/ 	.word	0x00007e30
        /*0284*/ 	.word	0x00000009
        /*0288*/ 	.word	0x00000000
        /*028c*/ 	.short	0x010a
        /*028e*/ 	.byte	0x3f
	.zero		1


	//   ....[33]....
        /*0290*/ 	.word	0x00007e80
        /*0294*/ 	.word	0x00000006
        /*0298*/ 	.word	0x00000000
        /*029c*/ 	.short	0x010a
        /*029e*/ 	.byte	0x3f
	.zero		1


	//   ....[34]....
        /*02a0*/ 	.word	0x00007ed0
        /*02a4*/ 	.word	0x00000009
        /*02a8*/ 	.word	0x00000000
        /*02ac*/ 	.short	0x010a
        /*02ae*/ 	.byte	0x3f
	.zero		1


	//   ....[35]....
        /*02b0*/ 	.word	0x00007f20
        /*02b4*/ 	.word	0x00000006
        /*02b8*/ 	.word	0x00000000
        /*02bc*/ 	.short	0x010a
        /*02be*/ 	.byte	0x3f
	.zero		1


	//----- nvinfo : EIATTR_NUM_MBARRIERS
	.align		4
.L_35:
        /*02c0*/ 	.byte	0x03, 0x38
        /*02c2*/ 	.short	0x000e


	//----- nvinfo : EIATTR_EXIT_INSTR_OFFSETS
	.align		4
        /*02c4*/ 	.byte	0x04, 0x1c
        /*02c6*/ 	.short	(.L_37 - .L_36)


	//   ....[0]....
.L_36:
        /*02c8*/ 	.word	0x000006a0


	//   ....[1]....
        /*02cc*/ 	.word	0x00000f60


	//   ....[2]....
        /*02d0*/ 	.word	0x00006510


	//   ....[3]....
        /*02d4*/ 	.word	0x00006b40


	//   ....[4]....
        /*02d8*/ 	.word	0x00007bd0


	//----- nvinfo : EIATTR_MAX_THREADS
	.align		4
.L_37:
        /*02dc*/ 	.byte	0x04, 0x05
        /*02de*/ 	.short	(.L_39 - .L_38)
.L_38:
        /*02e0*/ 	.word	0x00000180
        /*02e4*/ 	.word	0x00000001
        /*02e8*/ 	.word	0x00000001


	//----- nvinfo : EIATTR_CRS_STACK_SIZE
	.align		4
.L_39:
        /*02ec*/ 	.byte	0x04, 0x1e
        /*02ee*/ 	.short	(.L_41 - .L_40)
.L_40:
        /*02f0*/ 	.word	0x00000000


	//----- nvinfo : EIATTR_CBANK_PARAM_SIZE
	.align		4
.L_41:
        /*02f4*/ 	.byte	0x03, 0x19
        /*02f6*/ 	.short	0x0470


	//----- nvinfo : EIATTR_PARAM_CBANK
	.align		4
        /*02f8*/ 	.byte	0x04, 0x0a
        /*02fa*/ 	.short	(.L_43 - .L_42)
	.align		4
.L_42:
        /*02fc*/ 	.word	index@(.nv.constant0._ZN7cutlass13device_kernelINS_4gemm6kernel13GemmUniversalIN4cute5tupleIJiiiiEEENS1_10collective13CollectiveMmaINS1_34MainloopSm90TmaGmmaWarpSpecializedILi6ENS5_IJNS4_1CILi1EEESB_SB_EEENS1_35KernelTmaWarpSpecializedCooperativeEEENS5_IJNSA_ILi128EEESF_NSA_ILi32EEEEEENS_10tfloat32_tENS5_IJlSB_lEEESI_SJ_NS4_8TiledMMAINS4_8MMA_AtomIJNS4_4SM904GMMA30MMA_64x128x8_F32TF32TF32_SS_TNILNSN_7ScaleInE1ELSP_1EEEEEENS4_6LayoutINS5_IJNSA_ILi2EEESB_SB_EEENS5_IJSB_NSA_ILi0EEESV_EEEEENS5_IJNS4_10UnderscoreESY_SY_EEEEENS4_13SM90_TMA_LOADENS4_14ComposedLayoutINS4_7SwizzleILi3ELi4ELi3EEENS4_18smem_ptr_flag_bitsILi32EEENSS_INS5_IJNSA_ILi8EEESG_EEENS5_IJSG_SB_EEEEEEEvNS4_8identityES11_S1B_vS1C_EENS_8epilogue10collective6detail29Sm90TmaWarpSpecializedAdapterINS1F_15DefaultEpilogueISI_SJ_SJ_NS1E_6thread17LinearCombinationISI_Li1EffLNS1J_9ScaleType4KindE0ELNS_15FloatRoundStyleE2ESI_EENS1_15EpilogueDefaultEEEEEvvEEEEvNT_6ParamsE)
        /*0300*/ 	.short	0x0210
        /*0302*/ 	.short	0x0470


	//----- nvinfo : EIATTR_SW_WAR
	.align		4
.L_43:
        /*0304*/ 	.byte	0x04, 0x36
        /*0306*/ 	.short	(.L_45 - .L_44)
.L_44:
        /*0308*/ 	.word	0x00000008
.L_45:


//--------------------- .nv.callgraph             --------------------------
	.section	.nv.callgraph,"",@"SHT_CUDA_CALLGRAPH"
	.align	4
	.sectionentsize	8
	.align		4
        /*0000*/ 	.word	0x00000000
	.align		4
        /*0004*/ 	.word	0xffffffff
	.align		4
        /*0008*/ 	.word	index@(_ZN7cutlass13device_kernelINS_4gemm6kernel13GemmUniversalIN4cute5tupleIJiiiiEEENS1_10collective13CollectiveMmaINS1_34MainloopSm90TmaGmmaWarpSpecializedILi6ENS5_IJNS4_1CILi1EEESB_SB_EEENS1_35KernelTmaWarpSpecializedCooperativeEEENS5_IJNSA_ILi128EEESF_NSA_ILi32EEEEEENS_10tfloat32_tENS5_IJlSB_lEEESI_SJ_NS4_8TiledMMAINS4_8MMA_AtomIJNS4_4SM904GMMA30MMA_64x128x8_F32TF32TF32_SS_TNILNSN_7ScaleInE1ELSP_1EEEEEENS4_6LayoutINS5_IJNSA_ILi2EEESB_SB_EEENS5_IJSB_NSA_ILi0EEESV_EEEEENS5_IJNS4_10UnderscoreESY_SY_EEEEENS4_13SM90_TMA_LOADENS4_14ComposedLayoutINS4_7SwizzleILi3ELi4ELi3EEENS4_18smem_ptr_flag_bitsILi32EEENSS_INS5_IJNSA_ILi8EEESG_EEENS5_IJSG_SB_EEEEEEEvNS4_8identityES11_S1B_vS1C_EENS_8epilogue10collective6detail29Sm90TmaWarpSpecializedAdapterINS1F_15DefaultEpilogueISI_SJ_SJ_NS1E_6thread17LinearCombinationISI_Li1EffLNS1J_9ScaleType4KindE0ELNS_15FloatRoundStyleE2ESI_EENS1_15EpilogueDefaultEEEEEvvEEEEvNT_6ParamsE)
	.align		4
        /*000c*/ 	.word	index@(__assertfail)
	.align		4
        /*0010*/ 	.word	0x00000000
	.align		4
        /*0014*/ 	.word	0xfffffffe
	.align		4
        /*0018*/ 	.word	0x00000000
	.align		4
        /*001c*/ 	.word	0xfffffffd
	.align		4
        /*0020*/ 	.word	0x00000000
	.align		4
        /*0024*/ 	.word	0xfffffffc


//--------------------- .nv.constant4             --------------------------
	.section	.nv.constant4,"a",@progbits
	.align	8
	.align		8
.nv.constant4:
        /*0000*/ 	.dword	__assertfail
	.align		8
        /*0008*/ 	.dword	__unnamed_1
	.align		8
        /*0010*/ 	.dword	_ZN40_INTERNAL_61d77062_4_k_cu_e36ac335_300404cuda3std3__45__cpo5beginE
	.align		8
        /*0018*/ 	.dword	_ZN40_INTERNAL_61d77062_4_k_cu_e36ac335_300404cuda3std3__45__cpo3endE
	.align		8
        /*0020*/ 	.dword	_ZN40_INTERNAL_61d77062_4_k_cu_e36ac335_300404cuda3std3__45__cpo6cbeginE
	.align		8
        /*0028*/ 	.dword	_ZN40_INTERNAL_61d77062_4_k_cu_e36ac335_300404cuda3std3__45__cpo4cendE
	.align		8
        /*0030*/ 	.dword	_ZN40_INTERNAL_61d77062_4_k_cu_e36ac335_300404cuda3std3__442_GLOBAL__N__61d77062_4_k_cu_e36ac335_300406ignoreE
	.align		8
        /*0038*/ 	.dword	_ZN40_INTERNAL_61d77062_4_k_cu_e36ac335_300404cuda3std3__419piecewise_constructE
	.align		8
        /*0040*/ 	.dword	_ZN40_INTERNAL_61d77062_4_k_cu_e36ac335_300404cuda3std3__48in_placeE
	.align		8
        /*0048*/ 	.dword	_ZN40_INTERNAL_61d77062_4_k_cu_e36ac335_300404cuda3std6ranges3__45__cpo4swapE
	.align		8
        /*0050*/ 	.dword	_ZN40_INTERNAL_61d77062_4_k_cu_e36ac335_300404cuda3std6ranges3__45__cpo9iter_moveE
	.align		8
        /*0058*/ 	.dword	_ZN40_INTERNAL_61d77062_4_k_cu_e36ac335_300404cute7productE
	.align		8
        /*0060*/ 	.dword	_ZN40_INTERNAL_61d77062_4_k_cu_e36ac335_300404cute1_E
	.align		8
        /*0068*/ 	.dword	$str$22
	.align		8
        /*0070*/ 	.dword	$str$23


//--------------------- .text._ZN7cutlass13device_kernelINS_4gemm6kernel13GemmUniversalIN4cute5tupleIJiiiiEEENS1_10collective13CollectiveMmaINS1_34MainloopSm90TmaGmmaWarpSpecializedILi6ENS5_IJNS4_1CILi1EEESB_SB_EEENS1_35KernelTmaWarpSpecializedCooperativeEEENS5_IJNSA_ILi128EEESF_NSA_ILi32EEEEEENS_10tfloat32_tENS5_IJlSB_lEEESI_SJ_NS4_8TiledMMAINS4_8MMA_AtomIJNS4_4SM904GMMA30MMA_64x128x8_F32TF32TF32_SS_TNILNSN_7ScaleInE1ELSP_1EEEEEENS4_6LayoutINS5_IJNSA_ILi2EEESB_SB_EEENS5_IJSB_NSA_ILi0EEESV_EEEEENS5_IJNS4_10UnderscoreESY_SY_EEEEENS4_13SM90_TMA_LOADENS4_14ComposedLayoutINS4_7SwizzleILi3ELi4ELi3EEENS4_18smem_ptr_flag_bitsILi32EEENSS_INS5_IJNSA_ILi8EEESG_EEENS5_IJSG_SB_EEEEEEEvNS4_8identityES11_S1B_vS1C_EENS_8epilogue10collective6detail29Sm90TmaWarpSpecializedAdapterINS1F_15DefaultEpilogueISI_SJ_SJ_NS1E_6thread17LinearCombinationISI_Li1EffLNS1J_9ScaleType4KindE0ELNS_15FloatRoundStyleE2ESI_EENS1_15EpilogueDefaultEEEEEvvEEEEvNT_6ParamsE --------------------------
	.section	.text._ZN7cutlass13device_kernelINS_4gemm6kernel13GemmUniversalIN4cute5tupleIJiiiiEEENS1_10collective13CollectiveMmaINS1_34MainloopSm90TmaGmmaWarpSpecializedILi6ENS5_IJNS4_1CILi1EEESB_SB_EEENS1_35KernelTmaWarpSpecializedCooperativeEEENS5_IJNSA_ILi128EEESF_NSA_ILi32EEEEEENS_10tfloat32_tENS5_IJlSB_lEEESI_SJ_NS4_8TiledMMAINS4_8MMA_AtomIJNS4_4SM904GMMA30MMA_64x128x8_F32TF32TF32_SS_TNILNSN_7ScaleInE1ELSP_1EEEEEENS4_6LayoutINS5_IJNSA_ILi2EEESB_SB_EEENS5_IJSB_NSA_ILi0EEESV_EEEEENS5_IJNS4_10UnderscoreESY_SY_EEEEENS4_13SM90_TMA_LOADENS4_14ComposedLayoutINS4_7SwizzleILi3ELi4ELi3EEENS4_18smem_ptr_flag_bitsILi32EEENSS_INS5_IJNSA_ILi8EEESG_EEENS5_IJSG_SB_EEEEEEEvNS4_8identityES11_S1B_vS1C_EENS_8epilogue10collective6detail29Sm90TmaWarpSpecializedAdapterINS1F_15DefaultEpilogueISI_SJ_SJ_NS1E_6thread17LinearCombinationISI_Li1EffLNS1J_9ScaleType4KindE0ELNS_15FloatRoundStyleE2ESI_EENS1_15EpilogueDefaultEEEEEvvEEEEvNT_6ParamsE,"ax",@progbits
	.align	128
.text._ZN7cutlass13device_kernelINS_4gemm6kernel13GemmUniversalIN4cute5tupleIJiiiiEEENS1_10collective13CollectiveMmaINS1_34MainloopSm90TmaGmmaWarpSpecializedILi6ENS5_IJNS4_1CILi1EEESB_SB_EEENS1_35KernelTmaWarpSpecializedCooperativeEEENS5_IJNSA_ILi128EEESF_NSA_ILi32EEEEEENS_10tfloat32_tENS5_IJlSB_lEEESI_SJ_NS4_8TiledMMAINS4_8MMA_AtomIJNS4_4SM904GMMA30MMA_64x128x8_F32TF32TF32_SS_TNILNSN_7ScaleInE1ELSP_1EEEEEENS4_6LayoutINS5_IJNSA_ILi2EEESB_SB_EEENS5_IJSB_NSA_ILi0EEESV_EEEEENS5_IJNS4_10UnderscoreESY_SY_EEEEENS4_13SM90_TMA_LOADENS4_14ComposedLayoutINS4_7SwizzleILi3ELi4ELi3EEENS4_18smem_ptr_flag_bitsILi32EEENSS_INS5_IJNSA_ILi8EEESG_EEENS5_IJSG_SB_EEEEEEEvNS4_8identityES11_S1B_vS1C_EENS_8epilogue10collective6detail29Sm90TmaWarpSpecializedAdapterINS1F_15DefaultEpilogueISI_SJ_SJ_NS1E_6thread17LinearCombinationISI_Li1EffLNS1J_9ScaleType4KindE0ELNS_15FloatRoundStyleE2ESI_EENS1_15EpilogueDefaultEEEEEvvEEEEvNT_6ParamsE:
        .type           _ZN7cutlass13device_kernelINS_4gemm6kernel13GemmUniversalIN4cute5tupleIJiiiiEEENS1_10collective13CollectiveMmaINS1_34MainloopSm90TmaGmmaWarpSpecializedILi6ENS5_IJNS4_1CILi1EEESB_SB_EEENS1_35KernelTmaWarpSpecializedCooperativeEEENS5_IJNSA_ILi128EEESF_NSA_ILi32EEEEEENS_10tfloat32_tENS5_IJlSB_lEEESI_SJ_NS4_8TiledMMAINS4_8MMA_AtomIJNS4_4SM904GMMA30MMA_64x128x8_F32TF32TF32_SS_TNILNSN_7ScaleInE1ELSP_1EEEEEENS4_6LayoutINS5_IJNSA_ILi2EEESB_SB_EEENS5_IJSB_NSA_ILi0EEESV_EEEEENS5_IJNS4_10UnderscoreESY_SY_EEEEENS4_13SM90_TMA_LOADENS4_14ComposedLayoutINS4_7SwizzleILi3ELi4ELi3EEENS4_18smem_ptr_flag_bitsILi32EEENSS_INS5_IJNSA_ILi8EEESG_EEENS5_IJSG_SB_EEEEEEEvNS4_8identityES11_S1B_vS1C_EENS_8epilogue10collective6detail29Sm90TmaWarpSpecializedAdapterINS1F_15DefaultEpilogueISI_SJ_SJ_NS1E_6thread17LinearCombinationISI_Li1EffLNS1J_9ScaleType4KindE0ELNS_15FloatRoundStyleE2ESI_EENS1_15EpilogueDefaultEEEEEvvEEEEvNT_6ParamsE,@function
        .size           _ZN7cutlass13device_kernelINS_4gemm6kernel13GemmUniversalIN4cute5tupleIJiiiiEEENS1_10collective13CollectiveMmaINS1_34MainloopSm90TmaGmmaWarpSpecializedILi6ENS5_IJNS4_1CILi1EEESB_SB_EEENS1_35KernelTmaWarpSpecializedCooperativeEEENS5_IJNSA_ILi128EEESF_NSA_ILi32EEEEEENS_10tfloat32_tENS5_IJlSB_lEEESI_SJ_NS4_8TiledMMAINS4_8MMA_AtomIJNS4_4SM904GMMA30MMA_64x128x8_F32TF32TF32_SS_TNILNSN_7ScaleInE1ELSP_1EEEEEENS4_6LayoutINS5_IJNSA_ILi2EEESB_SB_EEENS5_IJSB_NSA_ILi0EEESV_EEEEENS5_IJNS4_10UnderscoreESY_SY_EEEEENS4_13SM90_TMA_LOADENS4_14ComposedLayoutINS4_7SwizzleILi3ELi4ELi3EEENS4_18smem_ptr_flag_bitsILi32EEENSS_INS5_IJNSA_ILi8EEESG_EEENS5_IJSG_SB_EEEEEEEvNS4_8identityES11_S1B_vS1C_EENS_8epilogue10collective6detail29Sm90TmaWarpSpecializedAdapterINS1F_15DefaultEpilogueISI_SJ_SJ_NS1E_6thread17LinearCombinationISI_Li1EffLNS1J_9ScaleType4KindE0ELNS_15FloatRoundStyleE2ESI_EENS1_15EpilogueDefaultEEEEEvvEEEEvNT_6ParamsE,(.L_x_198 - _ZN7cutlass13device_kernelINS_4gemm6kernel13GemmUniversalIN4cute5tupleIJiiiiEEENS1_10collective13CollectiveMmaINS1_34MainloopSm90TmaGmmaWarpSpecializedILi6ENS5_IJNS4_1CILi1EEESB_SB_EEENS1_35KernelTmaWarpSpecializedCooperativeEEENS5_IJNSA_ILi128EEESF_NSA_ILi32EEEEEENS_10tfloat32_tENS5_IJlSB_lEEESI_SJ_NS4_8TiledMMAINS4_8MMA_AtomIJNS4_4SM904GMMA30MMA_64x128x8_F32TF32TF32_SS_TNILNSN_7ScaleInE1ELSP_1EEEEEENS4_6LayoutINS5_IJNSA_ILi2EEESB_SB_EEENS5_IJSB_NSA_ILi0EEESV_EEEEENS5_IJNS4_10UnderscoreESY_SY_EEEEENS4_13SM90_TMA_LOADENS4_14ComposedLayoutINS4_7SwizzleILi3ELi4ELi3EEENS4_18smem_ptr_flag_bitsILi32EEENSS_INS5_IJNSA_ILi8EEESG_EEENS5_IJSG_SB_EEEEEEEvNS4_8identityES11_S1B_vS1C_EENS_8epilogue10collective6detail29Sm90TmaWarpSpecializedAdapterINS1F_15DefaultEpilogueISI_SJ_SJ_NS1E_6thread17LinearCombinationISI_Li1EffLNS1J_9ScaleType4KindE0ELNS_15FloatRoundStyleE2ESI_EENS1_15EpilogueDefaultEEEEEvvEEEEvNT_6ParamsE)
        .other          _ZN7cutlass13device_kernelINS_4gemm6kernel13GemmUniversalIN4cute5tupleIJiiiiEEENS1_10collective13CollectiveMmaINS1_34MainloopSm90TmaGmmaWarpSpecializedILi6ENS5_IJNS4_1CILi1EEESB_SB_EEENS1_35KernelTmaWarpSpecializedCooperativeEEENS5_IJNSA_ILi128EEESF_NSA_ILi32EEEEEENS_10tfloat32_tENS5_IJlSB_lEEESI_SJ_NS4_8TiledMMAINS4_8MMA_AtomIJNS4_4SM904GMMA30MMA_64x128x8_F32TF32TF32_SS_TNILNSN_7ScaleInE1ELSP_1EEEEEENS4_6LayoutINS5_IJNSA_ILi2EEESB_SB_EEENS5_IJSB_NSA_ILi0EEESV_EEEEENS5_IJNS4_10UnderscoreESY_SY_EEEEENS4_13SM90_TMA_LOADENS4_14ComposedLayoutINS4_7SwizzleILi3ELi4ELi3EEENS4_18smem_ptr_flag_bitsILi32EEENSS_INS5_IJNSA_ILi8EEESG_EEENS5_IJSG_SB_EEEEEEEvNS4_8identityES11_S1B_vS1C_EENS_8epilogue10collective6detail29Sm90TmaWarpSpecializedAdapterINS1F_15DefaultEpilogueISI_SJ_SJ_NS1E_6thread17LinearCombinationISI_Li1EffLNS1J_9ScaleType4KindE0ELNS_15FloatRoundStyleE2ESI_EENS1_15EpilogueDefaultEEEEEvvEEEEvNT_6ParamsE,@"STO_CUDA_ENTRY STV_DEFAULT"
_ZN7cutlass13device_kernelINS_4gemm6kernel13GemmUniversalIN4cute5tupleIJiiiiEEENS1_10collective13CollectiveMmaINS1_34MainloopSm90TmaGmmaWarpSpecializedILi6ENS5_IJNS4_1CILi1EEESB_SB_EEENS1_35KernelTmaWarpSpecializedCooperativeEEENS5_IJNSA_ILi128EEESF_NSA_ILi32EEEEEENS_10tfloat32_tENS5_IJlSB_lEEESI_SJ_NS4_8TiledMMAINS4_8MMA_AtomIJNS4_4SM904GMMA30MMA_64x128x8_F32TF32TF32_SS_TNILNSN_7ScaleInE1ELSP_1EEEEEENS4_6LayoutINS5_IJNSA_ILi2EEESB_SB_EEENS5_IJSB_NSA_ILi0EEESV_EEEEENS5_IJNS4_10UnderscoreESY_SY_EEEEENS4_13SM90_TMA_LOADENS4_14ComposedLayoutINS4_7SwizzleILi3ELi4ELi3EEENS4_18smem_ptr_flag_bitsILi32EEENSS_INS5_IJNSA_ILi8EEESG_EEENS5_IJSG_SB_EEEEEEEvNS4_8identityES11_S1B_vS1C_EENS_8epilogue10collective6detail29Sm90TmaWarpSpecializedAdapterINS1F_15DefaultEpilogueISI_SJ_SJ_NS1E_6thread17LinearCombinationISI_Li1EffLNS1J_9ScaleType4KindE0ELNS_15FloatRoundStyleE2ESI_EENS1_15EpilogueDefaultEEEEEvvEEEEvNT_6ParamsE:
[----:B------:R-:W0:Y:S01]  /*0000*/  LDC R1, c[0x0][0x28] ;  /* 0x00000a00ff017b82 */ /* 0x000e220000000800 */
[----:B------:R-:W1:Y:S01]  /*0010*/  S2R R3, SR_TID.X ;  /* 0x0000000000037919 */ /* 0x000e620000002100 */
[----:B------:R-:W-:Y:S01]  /*0020*/  ELECT P0, URZ, PT ;  /* 0x00000000003f782f */ /* 0x000fe20003800000 */
[----:B------:R-:W-:Y:S01]  /*0030*/  BSSY B0, `(.L_x_0) ;  /* 0x000000f000007945 */ /* 0x000fe20003800000 */
[--C-:B-1----:R-:W-:Y:S02]  /*0040*/  SHF.R.U32.HI R0, RZ, 0x5, R3.reuse ;  /* 0x00000005ff007819 */ /* 0x102fe40000011603 */
[----:B------:R-:W-:-:S03]  /*0050*/  SHF.R.U32.HI R14, RZ, 0x7, R3 ;  /* 0x00000007ff0e7819 */ /* 0x000fc60000011603 */
[----:B------:R-:W1:Y:S04]  /*0060*/  SHFL.IDX PT, R4, R0, RZ, 0x1f ;  /* 0x00001fff00047589 */ /* 0x000e6800000e0000 */
[----:B------:R2:W3:Y:S01]  /*0070*/  SHFL.IDX PT, R10, R14, RZ, 0x1f ;  /* 0x00001fff0e0a7589 */ /* 0x0004e200000e0000 */
[----:B-1----:R-:W-:-:S13]  /*0080*/  ISETP.NE.OR P0, PT, R4, RZ, !P0 ;  /* 0x000000ff0400720c */ /* 0x002fda0004705670 */
[----:B0-23--:R-:W-:Y:S05]  /*0090*/  @P0 BRA `(.L_x_1) ;  /* 0x0000000000200947 */ /* 0x00dfea0003800000 */
[----:B------:R-:W-:Y:S02]  /*00a0*/  ULDC.64 UR4, c[0x0][0x198] ;  /* 0x0000660000047ab9 */ /* 0x000fe40000000a00 */
[----:B------:R-:W-:Y:S02]  /*00b0*/  UIADD3 UR6, UP0, UR4, 0xf0, URZ ;  /* 0x000000f004067890 */ /* 0x000fe4000ff1e03f */
[----:B------:R-:W-:Y:S02]  /*00c0*/  UIADD3 UR4, UP1, UR4, 0x1f0, URZ ;  /* 0x000001f004047890 */ /* 0x000fe4000ff3e03f */
[----:B------:R-:W-:Y:S02]  /*00d0*/  UIADD3.X UR7, URZ, UR5, URZ, UP0, !UPT ;  /* 0x000000053f077290 */ /* 0x000fe400087fe43f */
[----:B------:R-:W-:-:S07]  /*00e0*/  UIADD3.X UR5, URZ, UR5, URZ, UP1, !UPT ;  /* 0x000000053f057290 */ /* 0x000fce0008ffe43f */
[----:B------:R0:W-:Y:S02]  /*00f0*/  UTMACCTL.PF [UR6] ;  /* 0x00000000060079b9 */ /* 0x0001e40008040000 */
[----:B------:R0:W-:Y:S02]  /*0100*/  UTMACCTL.PF [UR4] ;  /* 0x00000000040079b9 */ /* 0x0001e40008040000 */
[----:B0-----:R-:W-:Y:S01]  /*0110*/  NOP ;  /* 0x0000000000007918 */ /* 0x001fe20000000000 */
.L_x_1:
[----:B------:R-:W-:Y:S05]  /*0120*/  BSYNC B0 ;  /* 0x0000000000007941 */ /* 0x000fea0003800000 */
.L_x_0:
[----:B------:R-:W0:Y:S02]  /*0130*/  SHFL.IDX PT, R2, R0, RZ, 0x1f ;  /* 0x00001fff00027589 */ /* 0x000e2400000e0000 */
[----:B0-----:R-:W-:-:S13]  /*0140*/  ISETP.NE.AND P0, PT, R2, RZ, PT ;  /* 0x000000ff0200720c */ /* 0x001fda0003f05270 */
[----:B------:R-:W-:Y:S05]  /*0150*/  @P0 BRA `(.L_x_2) ;  /* 0x0000000000680947 */ /* 0x000fea0003800000 */
[----:B------:R-:W0:Y:S01]  /*0160*/  S2UR UR8, SR_CgaCtaId ;  /* 0x00000000000879c3 */ /* 0x000e220000008800 */
[----:B------:R-:W-:Y:S01]  /*0170*/  UMOV UR4, 0x400 ;  /* 0x0000040000047882 */ /* 0x000fe20000000000 */
[----:B------:R-:W-:Y:S01]  /*0180*/  UMOV UR5, 0x1 ;  /* 0x0000000100057882 */ /* 0x000fe20000000000 */
[----:B------:R-:W-:Y:S01]  /*0190*/  UMOV UR6, 0x100 ;  /* 0x0000010000067882 */ /* 0x000fe20000000000 */
[----:B------:R-:W-:Y:S01]  /*01a0*/  ELECT P0, URZ, PT ;  /* 0x00000000003f782f */ /* 0x000fe20003800000 */
[----:B------:R-:W-:-:S04]  /*01b0*/  UIADD3 UR6, -UR6, 0x100000, URZ ;  /* 0x0010000006067890 */ /* 0x000fc8000fffe13f */
[----:B------:R-:W-:Y:S02]  /*01c0*/  USHF.L.U32 UR7, UR6, 0xb, URZ ;  /* 0x0000000b06077899 */ /* 0x000fe4000800063f */
[----:B------:R-:W-:Y:S02]  /*01d0*/  USHF.L.U32 UR6, UR6, 0x1, URZ ;  /* 0x0000000106067899 */ /* 0x000fe4000800063f */
[----:B0-----:R-:W-:Y:S02]  /*01e0*/  ULEA UR8, UR8, UR4, 0x18 ;  /* 0x0000000408087291 */ /* 0x001fe4000f8ec03f */
[----:B------:R-:W-:-:S04]  /*01f0*/  UIADD3 UR4, -UR5, 0x100000, URZ ;  /* 0x0010000005047890 */ /* 0x000fc8000fffe13f */
[----:B------:R-:W-:Y:S02]  /*0200*/  USHF.L.U32 UR5, UR4, 0xb, URZ ;  /* 0x0000000b04057899 */ /* 0x000fe4000800063f */
[----:B------:R-:W-:Y:S01]  /*0210*/  USHF.L.U32 UR4, UR4, 0x1, URZ ;  /* 0x0000000104047899 */ /* 0x000fe2000800063f */
[----:B------:R-:W0:Y:S11]  /*0220*/  FENCE.VIEW.ASYNC.S ;  /* 0x00000000000073c6 */ /* 0x000e360000000000 */
[----:B0-----:R0:W1:Y:S01]  /*0230*/  SYNCS.EXCH.64 URZ, [UR8], UR4 ;  /* 0x00000004083f75b2 */ /* 0x0010620008000100 */
[----:B------:R0:W2:Y:S01]  /*0240*/  SYNCS.EXCH.64 URZ, [UR8+0x30], UR6 ;  /* 0x00003006083f75b2 */ /* 0x0000a20008000100 */
[----:B------:R0:W3:Y:S01]  /*0250*/  SYNCS.EXCH.64 URZ, [UR8+0x8], UR4 ;  /* 0x00000804083f75b2 */ /* 0x0000e20008000100 */
[----:B------:R0:W4:Y:S01]  /*0260*/  SYNCS.EXCH.64 URZ, [UR8+0x38], UR6 ;  /* 0x00003806083f75b2 */ /* 0x0001220008000100 */
[----:B------:R0:W0:Y:S01]  /*0270*/  SYNCS.EXCH.64 URZ, [UR8+0x10], UR4 ;  /* 0x00001004083f75b2 */ /* 0x0000220008000100 */
[----:B------:R0:W0:Y:S01]  /*0280*/  SYNCS.EXCH.64 URZ, [UR8+0x40], UR6 ;  /* 0x00004006083f75b2 */ /* 0x0000220008000100 */
[----:B------:R0:W0:Y:S01]  /*0290*/  SYNCS.EXCH.64 URZ, [UR8+0x18], UR4 ;  /* 0x00001804083f75b2 */ /* 0x0000220008000100 */
[----:B------:R0:W0:Y:S01]  /*02a0*/  SYNCS.EXCH.64 URZ, [UR8+0x48], UR6 ;  /* 0x00004806083f75b2 */ /* 0x0000220008000100 */
[----:B------:R0:W0:Y:S01]  /*02b0*/  SYNCS.EXCH.64 URZ, [UR8+0x20], UR4 ;  /* 0x00002004083f75b2 */ /* 0x0000220008000100 */
[----:B------:R0:W0:Y:S01]  /*02c0*/  SYNCS.EXCH.64 URZ, [UR8+0x50], UR6 ;  /* 0x00005006083f75b2 */ /* 0x0000220008000100 */
[----:B------:R0:W0:Y:S01]  /*02d0*/  SYNCS.EXCH.64 URZ, [UR8+0x28], UR4 ;  /* 0x00002804083f75b2 */ /* 0x0000220008000100 */
[----:B------:R0:W0:Y:S01]  /*02e0*/  SYNCS.EXCH.64 URZ, [UR8+0x58], UR6 ;  /* 0x00005806083f75b2 */ /* 0x0000220008000100 */
[----:B------:R-:W-:Y:S01]  /*02f0*/  NOP ;  /* 0x0000000000007918 */ /* 0x000fe20000000000 */
.L_x_2:
[----:B------:R-:W5:Y:S01]  /*0300*/  SHFL.IDX PT, R0, R0, RZ, 0x1f ;  /* 0x00001fff00007589 */ /* 0x000f6200000e0000 */
[----:B------:R-:W-:Y:S01]  /*0310*/  ELECT P0, URZ, PT ;  /* 0x00000000003f782f */ /* 0x000fe20003800000 */
[----:B------:R-:W1:Y:S01]  /*0320*/  LDC R2, c[0x0][0x65c] ;  /* 0x00019700ff027b82 */ /* 0x000e620000000800 */
[----:B------:R-:W-:Y:S01]  /*0330*/  SHF.R.S32.HI R7, RZ, 0x1f, R4 ;  /* 0x0000001fff077819 */ /* 0x000fe20000011404 */
[----:B------:R-:W2:Y:S01]  /*0340*/  S2R R5, SR_CTAID.Y ;  /* 0x0000000000057919 */ /* 0x000ea20000002600 */
[----:B0-----:R-:W-:Y:S01]  /*0350*/  UMOV UR4, 0x20 ;  /* 0x0000002000047882 */ /* 0x001fe20000000000 */
[----:B------:R-:W-:Y:S01]  /*0360*/  NOP ;  /* 0x0000000000007918 */ /* 0x000fe20000000000 */
[----:B------:R-:W-:Y:S01]  /*0370*/  LEA.HI R7, R7, R4, RZ, 0x2 ;  /* 0x0000000407077211 */ /* 0x000fe200078f10ff */
[----:B------:R-:W0:Y:S01]  /*0380*/  S2R R6, SR_CTAID.X ;  /* 0x0000000000067919 */ /* 0x000e220000002500 */
[----:B------:R-:W-:Y:S01]  /*0390*/  ISETP.NE.AND P2, PT, R10, RZ, PT ;  /* 0x000000ff0a00720c */ /* 0x000fe20003f45270 */
[----:B------:R-:W-:Y:S01]  /*03a0*/  NOP ;  /* 0x0000000000007918 */ /* 0x000fe20000000000 */
[----:B------:R-:W-:-:S02]  /*03b0*/  LOP3.LUT R7, R7, 0xfffffffc, RZ, 0xc0, !PT ;  /* 0xfffffffc07077812 */ /* 0x000fc400078ec0ff */
[----:B-----5:R-:W-:Y:S02]  /*03c0*/  ISETP.NE.OR P0, PT, R0, RZ, !P0 ;  /* 0x000000ff0000720c */ /* 0x020fe40004705670 */
[----:B-1----:R-:W-:-:S04]  /*03d0*/  ISETP.NE.AND P3, PT, R2, 0x1, PT ;  /* 0x000000010200780c */ /* 0x002fc80003f65270 */
[----:B------:R-:W-:Y:S01]  /*03e0*/  P2R R0, PR, RZ, 0x8 ;  /* 0x00000008ff007803 */ /* 0x000fe20000000000 */
[----:B------:R-:W-:Y:S01]  /*03f0*/  IMAD.IADD R0, R4, 0x1, -R7 ;  /* 0x0000000104007824 */ /* 0x000fe200078e0a07 */
[----:B------:R-:W-:Y:S01]  /*0400*/  LOP3.LUT R4, R3, 0x7f, RZ, 0xc0, !PT ;  /* 0x0000007f03047812 */ /* 0x000fe200078ec0ff */
[----:B------:R-:W-:-:S03]  /*0410*/  IMAD.MOV.U32 R7, RZ, RZ, RZ ;  /* 0x000000ffff077224 */ /* 0x000fc600078e00ff */
[----:B------:R-:W-:Y:S01]  /*0420*/  ISETP.NE.AND P1, PT, R0, 0x3, PT ;  /* 0x000000030000780c */ /* 0x000fe20003f25270 */
[----:B------:R-:W-:Y:S01]  /*0430*/  VOTEU.ALL UP0, P0 ;  /* 0x00000000003f7886 */ /* 0x000fe20000000000 */
[----:B------:R-:W-:Y:S01]  /*0440*/  VOTEU.ALL UP1, P0 ;  /* 0x00000000003f7886 */ /* 0x000fe20000020000 */
[----:B------:R-:W0:Y:S01]  /*0450*/  @P3 LDC R17, c[0x0][0x10] ;  /* 0x00000400ff113b82 */ /* 0x000e220000000800 */
[----:B--2---:R-:W-:Y:S02]  /*0460*/  @P3 IMAD.MOV.U32 R8, RZ, RZ, R5 ;  /* 0x000000ffff083224 */ /* 0x004fe400078e0005 */
[----:B------:R-:W-:Y:S01]  /*0470*/  @!UP0 UMOV UR6, 0x400 ;  /* 0x0000040000068882 */ /* 0x000fe20000000000 */
[----:B------:R-:W-:-:S04]  /*0480*/  @!UP0 UIADD3 UR4, -UR4, 0x100000, URZ ;  /* 0x0010000004048890 */ /* 0x000fc8000fffe13f */
[----:B------:R-:W-:Y:S02]  /*0490*/  @!UP0 USHF.L.U32 UR5, UR4, 0xb, URZ ;  /* 0x0000000b04058899 */ /* 0x000fe4000800063f */
[----:B------:R-:W-:Y:S01]  /*04a0*/  @!UP0 USHF.L.U32 UR4, UR4, 0x1, URZ ;  /* 0x0000000104048899 */ /* 0x000fe2000800063f */
[----:B------:R-:W-:Y:S01]  /*04b0*/  @P3 IMAD.MOV.U32 R9, RZ, RZ, RZ ;  /* 0x000000ffff093224 */ /* 0x000fe200078e00ff */
[----:B------:R-:W1:Y:S08]  /*04c0*/  @!UP0 S2UR UR7, SR_CgaCtaId ;  /* 0x00000000000789c3 */ /* 0x000e700000008800 */
[----:B------:R-:W2:Y:S01]  /*04d0*/  @!P3 LDC R11, c[0x0][0xc] ;  /* 0x00000300ff0bbb82 */ /* 0x000ea20000000800 */
[----:B0-----:R-:W-:Y:S01]  /*04e0*/  @P3 IMAD.WIDE.U32 R16, R6, R17, R8 ;  /* 0x0000001106103225 */ /* 0x001fe200078e0008 */
[----:B-1----:R-:W-:Y:S01]  /*04f0*/  @!UP0 ULEA UR8, UR7, UR6, 0x18 ;  /* 0x0000000607088291 */ /* 0x002fe2000f8ec03f */
[----:B------:R-:W-:-:S02]  /*0500*/  VOTEU.ALL UP0, P0 ;  /* 0x00000000003f7886 */ /* 0x000fc40000000000 */
[----:B------:R-:W-:Y:S01]  /*0510*/  ULDC UR6, c[0x0][0xc] ;  /* 0x0000030000067ab9 */ /* 0x000fe20000000800 */
[----:B------:R-:W-:Y:S01]  /*0520*/  ISETP.EQ.OR P0, PT, R0, RZ, !P1 ;  /* 0x000000ff0000720c */ /* 0x000fe20004f02670 */
[----:B------:R-:W-:-:S03]  /*0530*/  ULDC UR7, c[0x0][0x10] ;  /* 0x0000040000077ab9 */ /* 0x000fc60000000800 */
[C---:B------:R-:W-:Y:S01]  /*0540*/  ISETP.EQ.AND P0, PT, R10.reuse, RZ, P0 ;  /* 0x000000ff0a00720c */ /* 0x040fe20000702270 */
[----:B------:R-:W-:Y:S02]  /*0550*/  VIADD R10, R10, 0xffffffff ;  /* 0xffffffff0a0a7836 */ /* 0x000fe40000000000 */
[----:B--2---:R-:W-:Y:S01]  /*0560*/  @!P3 IMAD.WIDE.U32 R8, R11, R5, R6 ;  /* 0x000000050b08b225 */ /* 0x004fe200078e0006 */
[----:B------:R-:W0:Y:S02]  /*0570*/  FENCE.VIEW.ASYNC.S ;  /* 0x00000000000073c6 */ /* 0x000e240000000000 */
[----:B0-----:R-:W3:Y:S01]  /*0580*/  @!UP0 SYNCS.EXCH.64 URZ, [UR8+0x70], UR4 ;  /* 0x00007004083f85b2 */ /* 0x001ee20008000100 */
[----:B------:R-:W-:Y:S01]  /*0590*/  SEL R18, RZ, 0x1, !P0 ;  /* 0x00000001ff127807 */ /* 0x000fe20004000000 */
[----:B------:R-:W-:Y:S01]  /*05a0*/  @P3 IMAD.MOV.U32 R11, RZ, RZ, RZ ;  /* 0x000000ffff0b3224 */ /* 0x000fe200078e00ff */
[----:B------:R-:W-:Y:S01]  /*05b0*/  ISETP.GE.U32.AND P1, PT, R10, 0x2, PT ;  /* 0x000000020a00780c */ /* 0x000fe20003f26070 */
[----:B------:R-:W-:-:S02]  /*05c0*/  @!P3 IMAD.MOV.U32 R16, RZ, RZ, R8 ;  /* 0x000000ffff10b224 */ /* 0x000fc400078e0008 */
[----:B------:R-:W-:Y:S01]  /*05d0*/  @P3 IMAD.IADD R17, R17, 0x1, R11 ;  /* 0x0000000111113824 */ /* 0x000fe200078e020b */
[----:B------:R-:W-:Y:S01]  /*05e0*/  SEL R18, R18, 0x2, P1 ;  /* 0x0000000212127807 */ /* 0x000fe20000800000 */
[----:B------:R-:W-:Y:S01]  /*05f0*/  @!P3 IMAD.MOV.U32 R17, RZ, RZ, R9 ;  /* 0x000000ffff11b224 */ /* 0x000fe200078e0009 */
[----:B------:R0:W3:Y:S01]  /*0600*/  @!UP1 SYNCS.EXCH.64 URZ, [UR8+0x78], UR4 ;  /* 0x00007804083f95b2 */ /* 0x0000e20008000100 */
[----:B------:R-:W-:Y:S01]  /*0610*/  NOP ;  /* 0x0000000000007918 */ /* 0x000fe20000000000 */
[----:B0-----:R-:W-:-:S03]  /*0620*/  UIMAD.WIDE.U32 UR4, UR6, UR7, URZ ;  /* 0x00000007060472a5 */ /* 0x001fc6000f8e003f */
[----:B------:R-:W-:Y:S02]  /*0630*/  ULDC UR6, c[0x0][0x14] ;  /* 0x0000050000067ab9 */ /* 0x000fe40000000800 */
[----:B------:R-:W-:Y:S02]  /*0640*/  UIMAD.WIDE.U32 UR36, UR4, UR6, URZ ;  /* 0x00000006042472a5 */ /* 0x000fe4000f8e003f */
[----:B------:R-:W-:-:S04]  /*0650*/  UIMAD UR42, UR5, UR6, URZ ;  /* 0x00000006052a72a4 */ /* 0x000fc8000f8e023f */
[----:B------:R-:W-:Y:S01]  /*0660*/  UIADD3 UR42, UR37, UR42, URZ ;  /* 0x0000002a252a7290 */ /* 0x000fe2000fffe03f */
[----:B---34-:R-:W-:Y:S06]  /*0670*/  BAR.SYNC.DEFER_BLOCKING 0x0 ;  /* 0x0000000000007b1d */ /* 0x018fec0000010000 */
[----:B------:R-:W-:Y:S05]  /*0680*/  @!P2 BRA `(.L_x_3) ;  /* 0x0000005c00a4a947 */ /* 0x000fea0003800000 */
[----:B------:R-:W-:-:S13]  /*0690*/  ISETP.GT.U32.AND P0, PT, R10, 0x1, PT ;  /* 0x000000010a00780c */ /* 0x000fda0003f04070 */
[----:B------:R-:W-:Y:S05]  /*06a0*/  @P0 EXIT ;  /* 0x000000000000094d */ /* 0x000fea0003800000 */
[----:B------:R-:W-:Y:S01]  /*06b0*/  ULDC.64 UR4, c[0x0][0x650] ;  /* 0x0001940000047ab9 */ /* 0x000fe20000000a00 */
[----:B------:R-:W-:Y:S01]  /*06c0*/  PRMT R0, RZ, 0x7610, R0 ;  /* 0x00007610ff007816 */ /* 0x000fe20000000000 */
[----:B------:R-:W-:Y:S01]  /*06d0*/  IMAD.MOV.U32 R101, RZ, RZ, -0x1 ;  /* 0xffffffffff657424 */ /* 0x000fe200078e00ff */
[----:B------:R-:W-:Y:S01]  /*06e0*/  ISETP.GE.U32.AND P0, PT, R16, UR4, PT ;  /* 0x0000000410007c0c */ /* 0x000fe2000bf06070 */
[----:B------:R-:W-:Y:S02]  /*06f0*/  IMAD.MOV.U32 R100, RZ, RZ, -0x1 ;  /* 0xffffffffff647424 */ /* 0x000fe400078e00ff */
[----:B------:R-:W-:Y:S01]  /*0700*/  IMAD.MOV.U32 R99, RZ, RZ, -0x1 ;  /* 0xffffffffff637424 */ /* 0x000fe200078e00ff */
[----:B------:R-:W-:-:S13]  /*0710*/  ISETP.GE.U32.AND.EX P0, PT, R17, UR5, PT, P0 ;  /* 0x0000000511007c0c */ /* 0x000fda000bf06100 */
[----:B------:R-:W-:Y:S05]  /*0720*/  @P0 BRA `(.L_x_4) ;  /* 0x0000000400540947 */ /* 0x000fea0003800000 */
[----:B------:R-:W0:Y:S01]  /*0730*/  LDC.64 R20, c[0x0][0x628] ;  /* 0x00018a00ff147b82 */ /* 0x000e220000000a00 */
[----:B------:R-:W-:Y:S02]  /*0740*/  IMAD.MOV.U32 R8, RZ, RZ, R16 ;  /* 0x000000ffff087224 */ /* 0x000fe400078e0010 */
[----:B------:R-:W-:-:S05]  /*0750*/  IMAD.MOV.U32 R9, RZ, RZ, R17 ;  /* 0x000000ffff097224 */ /* 0x000fca00078e0011 */
[----:B------:R-:W1:Y:S08]  /*0760*/  LDC R0, c[0x0][0x630] ;  /* 0x00018c00ff007b82 */ /* 0x000e700000000800 */
[----:B------:R-:W2:Y:S01]  /*0770*/  LDC.64 R22, c[0x0][0x620] ;  /* 0x00018800ff167b82 */ /* 0x000ea20000000a00 */
[----:B0-----:R-:W-:-:S04]  /*0780*/  ISETP.NE.U32.AND P0, PT, R20, RZ, PT ;  /* 0x000000ff1400720c */ /* 0x001fc80003f05070 */
[----:B------:R-:W-:-:S13]  /*0790*/  ISETP.NE.AND.EX P0, PT, R21, RZ, PT, P0 ;  /* 0x000000ff1500720c */ /* 0x000fda0003f05300 */
[----:B-12---:R-:W-:Y:S05]  /*07a0*/  @!P0 BRA `(.L_x_5) ;  /* 0x0000000000288947 */ /* 0x006fea0003800000 */
[----:B------:R-:W0:Y:S02]  /*07b0*/  LDC R13, c[0x0][0x634] ;  /* 0x00018d00ff0d7b82 */ /* 0x000e240000000800 */
[----:B0-----:R-:W-:-:S05]  /*07c0*/  IADD3 R13, P0, R16, R13, RZ ;  /* 0x0000000d100d7210 */ /* 0x001fca0007f1e0ff */
[----:B------:R-:W-:-:S04]  /*07d0*/  IMAD.X R15, RZ, RZ, R17, P0 ;  /* 0x000000ffff0f7224 */ /* 0x000fc800000e0611 */
[----:B------:R-:W-:-:S04]  /*07e0*/  IMAD.WIDE.U32 R8, R15, R20, RZ ;  /* 0x000000140f087225 */ /* 0x000fc800078e00ff */
[----:B------:R-:W-:-:S04]  /*07f0*/  IMAD.WIDE.U32 R10, P0, R13, R21, R8 ;  /* 0x000000150d0a7225 */ /* 0x000fc80007800008 */
[----:B------:R-:W-:-:S04]  /*0800*/  IMAD.WIDE.U32 R8, R13, R20, RZ ;  /* 0x000000140d087225 */ /* 0x000fc800078e00ff */
[----:B------:R-:W-:Y:S01]  /*0810*/  IMAD.X R13, RZ, RZ, RZ, P0 ;  /* 0x000000ffff0d7224 */ /* 0x000fe200000e06ff */
[----:B------:R-:W-:Y:S01]  /*0820*/  IADD3 RZ, P0, R9, R10, RZ ;  /* 0x0000000a09ff7210 */ /* 0x000fe20007f1e0ff */
[----:B------:R-:W-:-:S04]  /*0830*/  IMAD.MOV.U32 R12, RZ, RZ, R11 ;  /* 0x000000ffff0c7224 */ /* 0x000fc800078e000b */
[----:B------:R-:W-:-:S08]  /*0840*/  IMAD.WIDE.U32.X R8, R15, R21, R12, P0 ;  /* 0x000000150f087225 */ /* 0x000fd000000e040c */
.L_x_5:
[-CC-:B------:R-:W-:Y:S01]  /*0850*/  SHF.R.U64 R99, R8, R0.reuse, R9.reuse ;  /* 0x0000000008637219 */ /* 0x180fe20000001209 */
[----:B------:R-:W0:Y:S01]  /*0860*/  LDC R12, c[0x0][0x618] ;  /* 0x00018600ff0c7b82 */ /* 0x000e220000000800 */
[----:B------:R-:W-:Y:S01]  /*0870*/  SHF.R.U32.HI R7, RZ, R0, R9 ;  /* 0x00000000ff077219 */ /* 0x000fe20000011609 */
[----:B------:R-:W-:Y:S01]  /*0880*/  ULDC UR4, c[0x0][0x150] ;  /* 0x0000540000047ab9 */ /* 0x000fe20000000800 */
[----:B------:R-:W-:Y:S02]  /*0890*/  IADD3 R11, P0, RZ, -R99, RZ ;  /* 0x80000063ff0b7210 */ /* 0x000fe40007f1e0ff */
[----:B------:R-:W-:-:S03]  /*08a0*/  I2FP.F32.U32 R0, R6 ;  /* 0x0000000600007245 */ /* 0x000fc60000201000 */
[----:B------:R-:W1:Y:S01]  /*08b0*/  LDC.64 R30, c[0x0][0x640] ;  /* 0x00019000ff1e7b82 */ /* 0x000e620000000a00 */
[----:B------:R-:W-:Y:S02]  /*08c0*/  IMAD.X R13, RZ, RZ, ~R7, P0 ;  /* 0x000000ffff0d7224 */ /* 0x000fe400000e0e07 */
[----:B------:R-:W-:Y:S01]  /*08d0*/  FMUL R0, R0, UR4 ;  /* 0x0000000400007c20 */ /* 0x000fe20008400000 */
[----:B------:R-:W-:Y:S01]  /*08e0*/  IMAD.WIDE.U32 R8, R11, R22, R16 ;  /* 0x000000160b087225 */ /* 0x000fe200078e0010 */
[----:B------:R-:W-:-:S03]  /*08f0*/  ULDC UR4, c[0x0][0x154] ;  /* 0x0000550000047ab9 */ /* 0x000fc60000000800 */
[----:B------:R-:W-:Y:S01]  /*0900*/  IMAD R10, R13, R22, RZ ;  /* 0x000000160d0a7224 */ /* 0x000fe200078e02ff */
[----:B------:R-:W2:Y:S01]  /*0910*/  LDC R7, c[0x0][0x144] ;  /* 0x00005100ff077b82 */ /* 0x000ea20000000800 */
[----:B------:R-:W3:Y:S02]  /*0920*/  F2I.U32.TRUNC.NTZ R0, R0 ;  /* 0x0000000000007305 */ /* 0x000ee4000020f000 */
[----:B------:R-:W-:-:S04]  /*0930*/  IMAD R11, R11, R23, R10 ;  /* 0x000000170b0b7224 */ /* 0x000fc800078e020a */
[----:B------:R-:W-:Y:S01]  /*0940*/  IMAD.IADD R9, R9, 0x1, R11 ;  /* 0x0000000109097824 */ /* 0x000fe200078e020b */
[----:B------:R-:W4:Y:S01]  /*0950*/  LDC R24, c[0x0][0x608] ;  /* 0x00018200ff187b82 */ /* 0x000f220000000800 */
[----:B------:R-:W-:-:S03]  /*0960*/  IMAD.MOV.U32 R11, RZ, RZ, -0x1 ;  /* 0xffffffffff0b7424 */ /* 0x000fc600078e00ff */
[-CC-:B0-----:R-:W-:Y:S02]  /*0970*/  SHF.R.U64 R22, R8, R12.reuse, R9.reuse ;  /* 0x0000000c08167219 */ /* 0x181fe40000001209 */
[----:B------:R-:W-:Y:S02]  /*0980*/  I2FP.F32.U32 R8, R5 ;  /* 0x0000000500087245 */ /* 0x000fe40000201000 */
[----:B------:R-:W0:Y:S01]  /*0990*/  LDC R28, c[0x0][0x658] ;  /* 0x00019600ff1c7b82 */ /* 0x000e220000000800 */
[----:B-1----:R-:W-:Y:S01]  /*09a0*/  ISETP.NE.U32.AND P0, PT, R30, RZ, PT ;  /* 0x000000ff1e00720c */ /* 0x002fe20003f05070 */
[----:B---3--:R-:W-:Y:S02]  /*09b0*/  IMAD.MOV R10, RZ, RZ, -R0 ;  /* 0x000000ffff0a7224 */ /* 0x008fe400078e0a00 */
[----:B------:R-:W-:Y:S01]  /*09c0*/  FMUL R8, R8, UR4 ;  /* 0x0000000408087c20 */ /* 0x000fe20008400000 */
[----:B------:R-:W-:Y:S02]  /*09d0*/  SHF.R.U32.HI R9, RZ, R12, R9 ;  /* 0x0000000cff097219 */ /* 0x000fe40000011609 */
[----:B------:R-:W-:Y:S01]  /*09e0*/  ISETP.NE.AND.EX P0, PT, R31, RZ, PT, P0 ;  /* 0x000000ff1f00720c */ /* 0x000fe20003f05300 */
[----:B------:R1:W3:Y:S01]  /*09f0*/  F2I.U32.TRUNC.NTZ R15, R8 ;  /* 0x00000008000f7305 */ /* 0x0002e2000020f000 */
[----:B------:R-:W1:Y:S01]  /*0a00*/  LDC R20, c[0x0][0x148] ;  /* 0x00005200ff147b82 */ /* 0x000e620000000800 */
[----:B--2---:R-:W-:-:S07]  /*0a10*/  IMAD R0, R7, R10, R6 ;  /* 0x0000000a07007224 */ /* 0x004fce00078e0206 */
[----:B------:R-:W2:Y:S01]  /*0a20*/  LDC R26, c[0x0][0x600] ;  /* 0x00018000ff1a7b82 */ /* 0x000ea20000000800 */
[-CC-:B----4-:R-:W-:Y:S02]  /*0a30*/  SHF.R.U64 R32, R22, R24.reuse, R9.reuse ;  /* 0x0000001816207219 */ /* 0x190fe40000001209 */
[----:B------:R-:W-:Y:S01]  /*0a40*/  SHF.R.U32.HI R7, RZ, R24, R9 ;  /* 0x00000018ff077219 */ /* 0x000fe20000011609 */
[----:B------:R-:W-:-:S04]  /*0a50*/  IMAD.MOV.U32 R9, RZ, RZ, 0x1 ;  /* 0x00000001ff097424 */ /* 0x000fc800078e00ff */
[----:B------:R-:W4:Y:S01]  /*0a60*/  LDC R21, c[0x0][0x648] ;  /* 0x00019200ff157b82 */ /* 0x000f220000000800 */
[-C--:B0-----:R-:W-:Y:S02]  /*0a70*/  SHF.L.U32 R6, R11, R28.reuse, RZ ;  /* 0x0000001c0b067219 */ /* 0x081fe400000006ff */
[--C-:B------:R-:W-:Y:S02]  /*0a80*/  SHF.R.U64 R24, R32, R28, R7.reuse ;  /* 0x0000001c20187219 */ /* 0x100fe40000001207 */
[----:B------:R-:W-:Y:S02]  /*0a90*/  LOP3.LUT R13, RZ, R6, RZ, 0x33, !PT ;  /* 0x00000006ff0d7212 */ /* 0x000fe400078e33ff */
[-C--:B------:R-:W-:Y:S01]  /*0aa0*/  SHF.R.U32.HI R7, RZ, R28.reuse, R7 ;  /* 0x0000001cff077219 */ /* 0x080fe20000011607 */
[----:B------:R-:W0:Y:S01]  /*0ab0*/  LDC R23, c[0x0][0x638] ;  /* 0x00018e00ff177b82 */ /* 0x000e220000000800 */
[----:B------:R-:W-:Y:S01]  /*0ac0*/  SHF.L.U32 R12, R9, R28, RZ ;  /* 0x0000001c090c7219 */ /* 0x000fe200000006ff */
[----:B------:R-:W-:-:S06]  /*0ad0*/  IMAD.MOV.U32 R6, RZ, RZ, R24 ;  /* 0x000000ffff067224 */ /* 0x000fcc00078e0018 */
[----:B------:R-:W0:Y:S01]  /*0ae0*/  LDC R101, c[0x0][0x610] ;  /* 0x00018400ff657b82 */ /* 0x000e220000000800 */
[----:B-1-3--:R-:W-:Y:S05]  /*0af0*/  @!P0 BRA `(.L_x_6) ;  /* 0x0000000000288947 */ /* 0x00afea0003800000 */
[----:B------:R-:W1:Y:S02]  /*0b00*/  LDC R11, c[0x0][0x64c] ;  /* 0x00019300ff0b7b82 */ /* 0x000e640000000800 */
[----:B-1----:R-:W-:-:S05]  /*0b10*/  IADD3 R11, P0, R24, R11, RZ ;  /* 0x0000000b180b7210 */ /* 0x002fca0007f1e0ff */
        /* <DEDUP_REMOVED lines=8> */
.L_x_6:
[----:B----4-:R-:W-:Y:S01]  /*0ba0*/  SHF.R.U64 R6, R6, R21, R7 ;  /* 0x0000001506067219 */ /* 0x010fe20000001207 */
[----:B--2---:R-:W-:Y:S01]  /*0bb0*/  VIADD R7, R26, 0xffffffff ;  /* 0xffffffff1a077836 */ /* 0x004fe20000000000 */
[----:B------:R-:W-:Y:S01]  /*0bc0*/  LOP3.LUT R13, R32, R13, RZ, 0xc0, !PT ;  /* 0x0000000d200d7212 */ /* 0x000fe200078ec0ff */
[----:B------:R-:W-:Y:S02]  /*0bd0*/  IMAD.MOV R15, RZ, RZ, -R15 ;  /* 0x000000ffff0f7224 */ /* 0x000fe400078e0a0f */
[----:B------:R-:W-:Y:S02]  /*0be0*/  IMAD.MOV R8, RZ, RZ, -R6 ;  /* 0x000000ffff087224 */ /* 0x000fe400078e0a06 */
[----:B------:R-:W-:Y:S01]  /*0bf0*/  IMAD R13, R12, R6, R13 ;  /* 0x000000060c0d7224 */ /* 0x000fe200078e020d */
[----:B------:R-:W-:Y:S01]  /*0c00*/  LOP3.LUT R6, R22, R7, RZ, 0xc0, !PT ;  /* 0x0000000716067212 */ /* 0x000fe200078ec0ff */
[----:B------:R-:W-:Y:S02]  /*0c10*/  @P3 IMAD R0, R20, R15, R5 ;  /* 0x0000000f14003224 */ /* 0x000fe400078e0205 */
[----:B0-----:R-:W-:-:S02]  /*0c20*/  IMAD R5, R8, R23, R24 ;  /* 0x0000001708057224 */ /* 0x001fc400078e0218 */
[----:B------:R-:W-:Y:S02]  /*0c30*/  IMAD R101, R13, R101, R0 ;  /* 0x000000650d657224 */ /* 0x000fe400078e0200 */
[----:B------:R-:W-:Y:S02]  /*0c40*/  IMAD R6, R5, R26, R6 ;  /* 0x0000001a05067224 */ /* 0x000fe400078e0206 */
[----:B------:R-:W-:-:S03]  /*0c50*/  IMAD.MOV.U32 R0, RZ, RZ, 0x1 ;  /* 0x00000001ff007424 */ /* 0x000fc600078e00ff */
[----:B------:R-:W-:Y:S02]  /*0c60*/  SEL R100, R6, R101, !P3 ;  /* 0x0000006506647207 */ /* 0x000fe40005800000 */
[----:B------:R-:W-:-:S07]  /*0c70*/  SEL R101, R101, R6, !P3 ;  /* 0x0000000665657207 */ /* 0x000fce0005800000 */
.L_x_4:
[----:B------:R-:W-:-:S08]  /*0c80*/  NOP ;  /* 0x0000000000007918 */ /* 0x000fd00000000000 */
[----:B------:R-:W0:Y:S02]  /*0c90*/  USETMAXREG.TRY_ALLOC.CTAPOOL UP0, 0xe8 ;  /* 0x000000e8000079c8 */ /* 0x000e240008000600 */
[----:B0-----:R-:W-:-:S13]  /*0ca0*/  PLOP3.LUT P0, PT, PT, PT, UP0, 0x80, 0x0 ;  /* 0x000000000000781c */ /* 0x001fda0003f0f008 */
[----:B------:R-:W-:Y:S05]  /*0cb0*/  @!P0 BRA `(.L_x_4) ;  /* 0xfffffffc00f08947 */ /* 0x000fea000383ffff */
[----:B------:R-:W-:Y:S01]  /*0cc0*/  ULDC.64 UR4, c[0x0][0x598] ;  /* 0x0001660000047ab9 */ /* 0x000fe20000000a00 */
[----:B------:R-:W-:Y:S01]  /*0cd0*/  ULDC.64 UR38, c[0x0][0x208] ;  /* 0x0000820000267ab9 */ /* 0x000fe20000000a00 */
[----:B------:R-:W-:-:S04]  /*0ce0*/  ISETP.NE.U32.AND P0, PT, RZ, UR4, PT ;  /* 0x00000004ff007c0c */ /* 0x000fc8000bf05070 */
[----:B------:R-:W-:-:S13]  /*0cf0*/  ISETP.NE.AND.EX P0, PT, RZ, UR5, PT, P0 ;  /* 0x00000005ff007c0c */ /* 0x000fda000bf05300 */
[----:B------:R-:W-:Y:S05]  /*0d00*/  @!P0 BRA `(.L_x_7) ;  /* 0x00000000001c8947 */ /* 0x000fea0003800000 */
[----:B------:R-:W0:Y:S02]  /*0d10*/  LDC.64 R6, c[0x0][0x598] ;  /* 0x00016600ff067b82 */ /* 0x000e240000000a00 */
[----:B0-----:R-:W2:Y:S02]  /*0d20*/  LDG.E.64 R6, desc[UR38][R6.64] ;  /* 0x0000002606067981 */ /* 0x001ea4000c1e1b00 */
[----:B--2---:R-:W-:-:S04]  /*0d30*/  ISETP.NE.U32.AND P0, PT, R6, RZ, PT ;  /* 0x000000ff0600720c */ /* 0x004fc80003f05070 */
[----:B------:R-:W-:-:S13]  /*0d40*/  ISETP.NE.AND.EX P0, PT, R7, RZ, PT, P0 ;  /* 0x000000ff0700720c */ /* 0x000fda0003f05300 */
[----:B------:R-:W-:Y:S05]  /*0d50*/  @!P0 BRA `(.L_x_7) ;  /* 0x0000000000088947 */ /* 0x000fea0003800000 */
[----:B------:R0:W5:Y:S01]  /*0d60*/  LD.E R19, desc[UR38][R6.64] ;  /* 0x0000002606137980 */ /* 0x000162000c101900 */
[----:B------:R-:W-:Y:S05]  /*0d70*/  BRA `(.L_x_8) ;  /* 0x0000000000247947 */ /* 0x000fea0003800000 */
.L_x_7:
[----:B------:R-:W-:Y:S02]  /*0d80*/  ULDC.64 UR4, c[0x0][0x588] ;  /* 0x0001620000047ab9 */ /* 0x000fe40000000a00 */
[----:B------:R-:W-:-:S04]  /*0d90*/  ISETP.NE.U32.AND P0, PT, RZ, UR4, PT ;  /* 0x00000004ff007c0c */ /* 0x000fc8000bf05070 */
[----:B------:R-:W-:-:S13]  /*0da0*/  ISETP.NE.AND.EX P0, PT, RZ, UR5, PT, P0 ;  /* 0x00000005ff007c0c */ /* 0x000fda000bf05300 */
[----:B------:R-:W-:Y:S05]  /*0db0*/  @!P0 BRA `(.L_x_9) ;  /* 0x00000000000c8947 */ /* 0x000fea0003800000 */
[----:B------:R-:W0:Y:S02]  /*0dc0*/  LDC.64 R6, c[0x0][0x588] ;  /* 0x00016200ff067b82 */ /* 0x000e240000000a00 */
[----:B0-----:R1:W5:Y:S01]  /*0dd0*/  LDG.E R19, desc[UR38][R6.64] ;  /* 0x0000002606137981 */ /* 0x001362000c1e1900 */
[----:B------:R-:W-:Y:S05]  /*0de0*/  BRA `(.L_x_8) ;  /* 0x0000000000087947 */ /* 0x000fea0003800000 */
.L_x_9:
[----:B------:R-:W-:Y:S02]  /*0df0*/  ULDC UR4, c[0x0][0x580] ;  /* 0x0001600000047ab9 */ /* 0x000fe40000000800 */
[----:B------:R-:W-:-:S07]  /*0e00*/  IMAD.U32 R19, RZ, RZ, UR4 ;  /* 0x00000004ff137e24 */ /* 0x000fce000f8e00ff */
.L_x_8:
[----:B------:R-:W-:Y:S02]  /*0e10*/  ULDC.64 UR4, c[0x0][0x5a0] ;  /* 0x0001680000047ab9 */ /* 0x000fe40000000a00 */
[----:B------:R-:W-:-:S04]  /*0e20*/  ISETP.NE.U32.AND P0, PT, RZ, UR4, PT ;  /* 0x00000004ff007c0c */ /* 0x000fc8000bf05070 */
[----:B------:R-:W-:-:S13]  /*0e30*/  ISETP.NE.AND.EX P0, PT, RZ, UR5, PT, P0 ;  /* 0x00000005ff007c0c */ /* 0x000fda000bf05300 */
[----:B------:R-:W-:Y:S05]  /*0e40*/  @!P0 BRA `(.L_x_10) ;  /* 0x00000000001c8947 */ /* 0x000fea0003800000 */
[----:B01----:R-:W0:Y:S02]  /*0e50*/  LDC.64 R6, c[0x0][0x5a0] ;  /* 0x00016800ff067b82 */ /* 0x003e240000000a00 */
[----:B0-----:R-:W2:Y:S02]  /*0e60*/  LDG.E.64 R6, desc[UR38][R6.64] ;  /* 0x0000002606067981 */ /* 0x001ea4000c1e1b00 */
[----:B--2---:R-:W-:-:S04]  /*0e70*/  ISETP.NE.U32.AND P0, PT, R6, RZ, PT ;  /* 0x000000ff0600720c */ /* 0x004fc80003f05070 */
[----:B------:R-:W-:-:S13]  /*0e80*/  ISETP.NE.AND.EX P0, PT, R7, RZ, PT, P0 ;  /* 0x000000ff0700720c */ /* 0x000fda0003f05300 */
[----:B------:R-:W-:Y:S05]  /*0e90*/  @!P0 BRA `(.L_x_10) ;  /* 0x0000000000088947 */ /* 0x000fea0003800000 */
[----:B------:R0:W5:Y:S01]  /*0ea0*/  LD.E R88, desc[UR38][R6.64] ;  /* 0x0000002606587980 */ /* 0x000162000c101900 */
[----:B------:R-:W-:Y:S05]  /*0eb0*/  BRA `(.L_x_11) ;  /* 0x0000000000247947 */ /* 0x000fea0003800000 */
.L_x_10:
[----:B------:R-:W-:Y:S02]  /*0ec0*/  ULDC.64 UR4, c[0x0][0x590] ;  /* 0x0001640000047ab9 */ /* 0x000fe40000000a00 */
[----:B------:R-:W-:-:S04]  /*0ed0*/  ISETP.NE.U32.AND P0, PT, RZ, UR4, PT ;  /* 0x00000004ff007c0c */ /* 0x000fc8000bf05070 */
[----:B------:R-:W-:-:S13]  /*0ee0*/  ISETP.NE.AND.EX P0, PT, RZ, UR5, PT, P0 ;  /* 0x00000005ff007c0c */ /* 0x000fda000bf05300 */
[----:B------:R-:W-:Y:S05]  /*0ef0*/  @!P0 BRA `(.L_x_12) ;  /* 0x00000000000c8947 */ /* 0x000fea0003800000 */
[----:B------:R-:W2:Y:S02]  /*0f00*/  LDC.64 R88, c[0x0][0x590] ;  /* 0x00016400ff587b82 */ /* 0x000ea40000000a00 */
[----:B--2---:R2:W5:Y:S01]  /*0f10*/  LDG.E R88, desc[UR38][R88.64] ;  /* 0x0000002658587981 */ /* 0x004562000c1e1900 */
[----:B------:R-:W-:Y:S05]  /*0f20*/  BRA `(.L_x_11) ;  /* 0x0000000000087947 */ /* 0x000fea0003800000 */
.L_x_12:
[----:B------:R-:W-:Y:S02]  /*0f30*/  ULDC UR4, c[0x0][0x584] ;  /* 0x0001610000047ab9 */ /* 0x000fe40000000800 */
[----:B------:R-:W-:-:S07]  /*0f40*/  IMAD.U32 R88, RZ, RZ, UR4 ;  /* 0x00000004ff587e24 */ /* 0x000fce000f8e00ff */
.L_x_11:
[----:B------:R-:W-:-:S13]  /*0f50*/  LOP3.LUT P0, RZ, R0, 0xff, RZ, 0xc0, !PT ;  /* 0x000000ff00ff7812 */ /* 0x000fda000780c0ff */
[----:B------:R-:W-:Y:S05]  /*0f60*/  @!P0 EXIT ;  /* 0x000000000000894d */ /* 0x000fea0003800000 */
[----:B------:R-:W3:Y:S01]  /*0f70*/  LDC R90, c[0x0][0x658] ;  /* 0x00019600ff5a7b82 */ /* 0x000ee20000000800 */
[----:B------:R-:W-:Y:S01]  /*0f80*/  ULDC.64 UR6, c[0x0][0x288] ;  /* 0x0000a20000067ab9 */ /* 0x000fe20000000a00 */
[----:B------:R-:W-:Y:S01]  /*0f90*/  LOP3.LUT R14, R14, 0x1, RZ, 0xc0, !PT ;  /* 0x000000010e0e7812 */ /* 0x000fe200078ec0ff */
[----:B------:R-:W-:Y:S01]  /*0fa0*/  UIADD3 UR4, UR7, 0x1f, URZ ;  /* 0x0000001f07047890 */ /* 0x000fe2000fffe03f */
[----:B------:R-:W-:Y:S01]  /*0fb0*/  SHF.R.U32.HI R0, RZ, 0x2, R3 ;  /* 0x00000002ff007819 */ /* 0x000fe20000011603 */
[----:B01----:R-:W-:Y:S01]  /*0fc0*/  IMAD.MOV.U32 R7, RZ, RZ, -0x1 ;  /* 0xffffffffff077424 */ /* 0x003fe200078e00ff */
[----:B------:R-:W-:Y:S01]  /*0fd0*/  SHF.R.U32.HI R4, RZ, 0x1, R4 ;  /* 0x00000001ff047819 */ /* 0x000fe20000011604 */
[----:B------:R-:W-:Y:S01]  /*0fe0*/  USHF.R.S32.HI UR5, URZ, 0x1f, UR4 ;  /* 0x0000001f3f057899 */ /* 0x000fe20008011404 */
[----:B------:R-:W0:Y:S01]  /*0ff0*/  LDC.64 R92, c[0x0][0x5c8] ;  /* 0x00017200ff5c7b82 */ /* 0x000e220000000a00 */
[----:B------:R-:W-:Y:S01]  /*1000*/  IMAD.SHL.U32 R5, R14, 0x40, RZ ;  /* 0x000000400e057824 */ /* 0x000fe200078e00ff */
[----:B------:R-:W-:Y:S01]  /*1010*/  LOP3.LUT R0, R0, 0x7, RZ, 0xc0, !PT ;  /* 0x0000000700007812 */ /* 0x000fe200078ec0ff */
[----:B------:R-:W-:Y:S01]  /*1020*/  ULEA.HI UR5, UR5, UR4, URZ, 0x5 ;  /* 0x0000000405057291 */ /* 0x000fe2000f8f283f */
[----:B------:R-:W-:Y:S01]  /*1030*/  LOP3.LUT R23, R4, 0x30, RZ, 0xc0, !PT ;  /* 0x0000003004177812 */ /* 0x000fe200078ec0ff */
[----:B------:R-:W-:Y:S01]  /*1040*/  IMAD.MOV.U32 R9, RZ, RZ, 0x1 ;  /* 0x00000001ff097424 */ /* 0x000fe200078e00ff */
[--C-:B------:R-:W-:Y:S01]  /*1050*/  LOP3.LUT R22, R5, 0x40, R0.reuse, 0xe2, !PT ;  /* 0x0000004005167812 */ /* 0x100fe200078ee200 */
[----:B------:R-:W-:Y:S01]  /*1060*/  USHF.R.S32.HI UR43, URZ, 0x5, UR5 ;  /* 0x000000053f2b7899 */ /* 0x000fe20008011405 */
[----:B------:R-:W1:Y:S01]  /*1070*/  LDC R95, c[0x0][0x600] ;  /* 0x00018000ff5f7b82 */ /* 0x000e620000000800 */
[-C--:B------:R-:W-:Y:S01]  /*1080*/  IADD3 R5, RZ, -R23.reuse, -R0 ;  /* 0x80000017ff057210 */ /* 0x080fe20007ffe800 */
[----:B------:R-:W-:Y:S01]  /*1090*/  IMAD.U32 R6, RZ, RZ, UR6 ;  /* 0x00000006ff067e24 */ /* 0x000fe2000f8e00ff */
[C---:B--2---:R-:W-:Y:S01]  /*10a0*/  LOP3.LUT R89, R3.reuse, 0x3, RZ, 0xc0, !PT ;  /* 0x0000000303597812 */ /* 0x044fe200078ec0ff */
[----:B------:R-:W-:Y:S01]  /*10b0*/  UISETP.LT.AND UP0, UPT, UR43, 0x1, UPT ;  /* 0x000000012b00788c */ /* 0x000fe2000bf01270 */
[----:B------:R-:W-:Y:S01]  /*10c0*/  LOP3.LUT R94, R3, 0x80, RZ, 0xc0, !PT ;  /* 0x00000080035e7812 */ /* 0x000fe200078ec0ff */
[----:B------:R-:W-:Y:S01]  /*10d0*/  IMAD R5, R14, -0x40, R5 ;  /* 0xffffffc00e057824 */ /* 0x000fe200078e0205 */
[----:B------:R-:W-:Y:S01]  /*10e0*/  ULDC UR4, c[0x0][0x284] ;  /* 0x0000a10000047ab9 */ /* 0x000fe20000000800 */
[-C--:B---3--:R-:W-:Y:S01]  /*10f0*/  SHF.L.U32 R7, R7, R90.reuse, RZ ;  /* 0x0000005a07077219 */ /* 0x088fe200000006ff */
[----:B------:R-:W-:Y:S01]  /*1100*/  USEL UR44, UR43, 0x1, UP0 ;  /* 0x000000012b2c7887 */ /* 0x000fe20008000000 */
[----:B------:R-:W-:Y:S01]  /*1110*/  LOP3.LUT R22, R22, R23, RZ, 0xfc, !PT ;  /* 0x0000001716167212 */ /* 0x000fe200078efcff */
[----:B------:R-:W-:Y:S01]  /*1120*/  IMAD R89, R89, -0x2, R6 ;  /* 0xfffffffe59597824 */ /* 0x000fe200078e0206 */
[----:B------:R-:W-:Y:S01]  /*1130*/  SHF.L.U32 R90, R9, R90, RZ ;  /* 0x0000005a095a7219 */ /* 0x000fe200000006ff */
[----:B------:R-:W-:Y:S01]  /*1140*/  VIADD R97, R5, UR4 ;  /* 0x0000000405617c36 */ /* 0x000fe20008000000 */
[----:B------:R-:W-:Y:S01]  /*1150*/  LOP3.LUT R98, R18, 0x1, RZ, 0xfc, !PT ;  /* 0x0000000112627812 */ /* 0x000fe200078efcff */
[----:B------:R-:W-:Y:S01]  /*1160*/  IMAD.MOV.U32 R23, RZ, RZ, RZ ;  /* 0x000000ffff177224 */ /* 0x000fe200078e00ff */
[C---:B0-----:R-:W-:Y:S01]  /*1170*/  SHF.L.U64.HI R91, R92.reuse, 0x3, R93 ;  /* 0x000000035c5b7819 */ /* 0x041fe2000001025d */
[----:B------:R-:W-:Y:S01]  /*1180*/  IMAD.SHL.U32 R92, R92, 0x8, RZ ;  /* 0x000000085c5c7824 */ /* 0x000fe200078e00ff */
[----:B------:R-:W-:Y:S01]  /*1190*/  SHF.R.U32.HI R94, RZ, 0x7, R94 ;  /* 0x00000007ff5e7819 */ /* 0x000fe2000001165e */
[----:B------:R-:W-:Y:S01]  /*11a0*/  IMAD.SHL.U32 R93, R3, 0x2, RZ ;  /* 0x00000002035d7824 */ /* 0x000fe200078e00ff */
[----:B------:R-:W-:Y:S01]  /*11b0*/  LOP3.LUT R96, RZ, R7, RZ, 0x33, !PT ;  /* 0x00000007ff607212 */ /* 0x000fe200078e33ff */
[----:B------:R-:W-:Y:S01]  /*11c0*/  UIADD3 UR44, UR43, -UR44, URZ ;  /* 0x8000002c2b2c7290 */ /* 0x000fe2000fffe03f */
[----:B------:R-:W-:Y:S01]  /*11d0*/  UMOV UR40, URZ ;  /* 0x0000003f00287c82 */ /* 0x000fe20008000000 */
[----:B-1----:R-:W-:Y:S01]  /*11e0*/  VIADD R95, R95, 0xffffffff ;  /* 0xffffffff5f5f7836 */ /* 0x002fe20000000000 */
[----:B------:R-:W-:-:S09]  /*11f0*/  UMOV UR41, URZ ;  /* 0x0000003f00297c82 */ /* 0x000fd20008000000 */
.L_x_158:
[----:B0-----:R-:W0:Y:S01]  /*1200*/  SHFL.IDX PT, R0, R94, RZ, 0x1f ;  /* 0x00001fff5e007589 */ /* 0x001e2200000e0000 */
[----:B-1----:R-:W1:Y:S01]  /*1210*/  S2UR UR7, SR_CgaCtaId ;  /* 0x00000000000779c3 */ /* 0x002e620000008800 */
[----:B------:R-:W-:Y:S01]  /*1220*/  UMOV UR6, 0x400 ;  /* 0x0000040000067882 */ /* 0x000fe20000000000 */
[----:B0-----:R-:W-:Y:S01]  /*1230*/  R2UR UR4, R0 ;  /* 0x00000000000472ca */ /* 0x001fe200000e0000 */
[----:B-1----:R-:W-:-:S12]  /*1240*/  ULEA UR46, UR7, UR6, 0x18 ;  /* 0x00000006072e7291 */ /* 0x002fd8000f8ec03f */
[----:B------:R-:W-:-:S04]  /*1250*/  ULEA.HI UR5, UR4, UR4, URZ, 0x1 ;  /* 0x0000000404057291 */ /* 0x000fc8000f8f083f */
[----:B------:R-:W-:-:S04]  /*1260*/  ULOP3.LUT UR5, UR5, 0x7fffe, URZ, 0xc0, !UPT ;  /* 0x0007fffe05057892 */ /* 0x000fc8000f8ec03f */
[----:B------:R-:W-:-:S03]  /*1270*/  UIADD3 UR5, UR4, -UR5, URZ ;  /* 0x8000000504057290 */ /* 0x000fc6000fffe03f */
[----:B------:R-:W-:Y:S01]  /*1280*/  ULDC UR4, c[0x0][0x28c] ;  /* 0x0000a30000047ab9 */ /* 0x000fe20000000800 */
[----:B------:R-:W-:Y:S01]  /*1290*/  ULEA UR5, UR5, UR46, 0xd ;  /* 0x0000002e05057291 */ /* 0x000fe2000f8e683f */
[----:B------:R-:W-:-:S03]  /*12a0*/  ISETP.LT.AND P0, PT, RZ, UR4, PT ;  /* 0x00000004ff007c0c */ /* 0x000fc6000bf01270 */
[----:B------:R-:W-:-:S04]  /*12b0*/  UIADD3 UR5, UR5, 0x180, URZ ;  /* 0x0000018005057890 */ /* 0x000fc8000fffe03f */
[----:B------:R-:W-:-:S04]  /*12c0*/  USHF.R.U32.HI UR5, URZ, 0x4, UR5 ;  /* 0x000000043f057899 */ /* 0x000fc80008011605 */
[----:B------:R-:W-:-:S04]  /*12d0*/  ULOP3.LUT UR5, UR5, 0x3fff, URZ, 0xc0, !UPT ;  /* 0x00003fff05057892 */ /* 0x000fc8000f8ec03f */
[----:B------:R-:W-:Y:S01]  /*12e0*/  ULOP3.LUT UR45, UR5, 0x10000, URZ, 0xfc, !UPT ;  /* 0x00010000052d7892 */ /* 0x000fe2000f8efc3f */
[----:B---345:R-:W-:Y:S11]  /*12f0*/  @P0 BRA `(.L_x_13) ;  /* 0x0000000000400947 */ /* 0x038ff60003800000 */
[----:B------:R-:W-:Y:S01]  /*1300*/  MOV R0, 0x0 ;  /* 0x0000000000007802 */ /* 0x000fe20000000f00 */
[----:B------:R-:W-:Y:S01]  /*1310*/  ULDC.64 UR4, c[0x4][0x68] ;  /* 0x01001a0000047ab9 */ /* 0x000fe20000000a00 */
[----:B------:R-:W-:Y:S01]  /*1320*/  ULDC.64 UR6, c[0x4][0x8] ;  /* 0x0100020000067ab9 */ /* 0x000fe20000000a00 */
[----:B------:R-:W-:Y:S01]  /*1330*/  IMAD.U32 R4, RZ, RZ, UR4 ;  /* 0x00000004ff047e24 */ /* 0x000fe2000f8e00ff */
[----:B------:R0:W1:Y:S01]  /*1340*/  LDC.64 R14, c[0x4][R0] ;  /* 0x01000000000e7b82 */ /* 0x0000620000000a00 */
[----:B------:R-:W-:Y:S01]  /*1350*/  IMAD.U32 R5, RZ, RZ, UR5 ;  /* 0x00000005ff057e24 */ /* 0x000fe2000f8e00ff */
[----:B------:R-:W-:Y:S01]  /*1360*/  ULDC.64 UR4, c[0x4][0x70] ;  /* 0x01001c0000047ab9 */ /* 0x000fe20000000a00 */
[----:B------:R-:W-:Y:S02]  /*1370*/  IMAD.U32 R10, RZ, RZ, UR6 ;  /* 0x00000006ff0a7e24 */ /* 0x000fe4000f8e00ff */
[----:B------:R-:W-:Y:S02]  /*1380*/  IMAD.U32 R6, RZ, RZ, UR4 ;  /* 0x00000004ff067e24 */ /* 0x000fe4000f8e00ff */
[----:B------:R-:W-:-:S02]  /*1390*/  IMAD.U32 R7, RZ, RZ, UR5 ;  /* 0x00000005ff077e24 */ /* 0x000fc4000f8e00ff */
[----:B------:R-:W-:Y:S02]  /*13a0*/  IMAD.U32 R11, RZ, RZ, UR7 ;  /* 0x00000007ff0b7e24 */ /* 0x000fe4000f8e00ff */
[----:B------:R-:W-:Y:S02]  /*13b0*/  IMAD.MOV.U32 R8, RZ, RZ, 0x1e1 ;  /* 0x000001e1ff087424 */ /* 0x000fe400078e00ff */
[----:B------:R-:W-:Y:S02]  /*13c0*/  IMAD.MOV.U32 R12, RZ, RZ, 0x1 ;  /* 0x00000001ff0c7424 */ /* 0x000fe400078e00ff */
[----:B0-----:R-:W-:-:S07]  /*13d0*/  IMAD.MOV.U32 R13, RZ, RZ, RZ ;  /* 0x000000ffff0d7224 */ /* 0x001fce00078e00ff */
[----:B------:R-:W-:-:S07]  /*13e0*/  LEPC R20, `(.L_x_13) ;  /* 0x000000001014794e */ /* 0x000fce0000000000 */
[----:B-1---5:R-:W-:Y:S05]  /*13f0*/  CALL.ABS.NOINC R14 ;  /* 0x000000000e007343 */ /* 0x022fea0003c00000 */
.L_x_13:
[----:B------:R-:W-:-:S13]  /*1400*/  ISETP.NE.AND P0, PT, R98, 0x3, PT ;  /* 0x000000036200780c */ /* 0x000fda0003f05270 */
[----:B------:R-:W-:Y:S05]  /*1410*/  @!P0 BRA `(.L_x_14) ;  /* 0x0000000000048947 */ /* 0x000fea0003800000 */
[----:B------:R-:W-:Y:S01]  /*1420*/  BPT.TRAP 0x1 ;  /* 0x000000040000795c */ /* 0x000fe20000300000 */
.L_x_14:
[----:B------:R-:W-:Y:S02]  /*1430*/  IMAD.U32 R3, RZ, RZ, UR41 ;  /* 0x00000029ff037e24 */ /* 0x000fe4000f8e00ff */
[----:B------:R-:W-:-:S03]  /*1440*/  IMAD.U32 R0, RZ, RZ, UR40 ;  /* 0x00000028ff007e24 */ /* 0x000fc6000f8e00ff */
[----:B------:R-:W-:Y:S02]  /*1450*/  LEA R3, R3, UR46, 0x3 ;  /* 0x0000002e03037c11 */ /* 0x000fe4000f8e18ff */
[----:B------:R-:W-:-:S04]  /*1460*/  SHF.L.U32 R0, R0, 0x1f, RZ ;  /* 0x0000001f00007819 */ /* 0x000fc800000006ff */
[----:B------:R0:W1:Y:S01]  /*1470*/  SYNCS.PHASECHK.TRANS64.TRYWAIT P1, [R3+URZ], R0 ;  /* 0x00000000030075a7 */ /* 0x000062000802017f */
[----:B------:R-:W-:Y:S05]  /*1480*/  @!P0 BRA `(.L_x_15) ;  /* 0x0000000000048947 */ /* 0x000fea0003800000 */
[----:B------:R-:W-:Y:S01]  /*1490*/  BPT.TRAP 0x1 ;  /* 0x000000040000795c */ /* 0x000fe20000300000 */
.L_x_15:
[----:B------:R-:W-:-:S05]  /*14a0*/  IMAD.U32 R4, RZ, RZ, UR44 ;  /* 0x0000002cff047e24 */ /* 0x000fca000f8e00ff */
[----:B------:R-:W-:Y:S01]  /*14b0*/  ISETP.GE.AND P2, PT, R4, 0x1, PT ;  /* 0x000000010400780c */ /* 0x000fe20003f46270 */
[----:B-1----:R-:W-:-:S12]  /*14c0*/  @P1 BRA `(.L_x_16) ;  /* 0x0000000000081947 */ /* 0x002fd80003800000 */
[----:B------:R-:W1:Y:S02]  /*14d0*/  SYNCS.PHASECHK.TRANS64.TRYWAIT P1, [R3+URZ], R0 ;  /* 0x00000000030075a7 */ /* 0x000e64000802017f */
[----:B-1----:R-:W-:Y:S05]  /*14e0*/  @!P1 BRA `(.L_x_17) ;  /* 0x0000006400bc9947 */ /* 0x002fea0003800000 */
.L_x_16:
[----:B------:R-:W-:Y:S05]  /*14f0*/  WARPSYNC.ALL ;  /* 0x0000000000007948 */ /* 0x000fea0003800000 */
[----:B------:R-:W-:Y:S01]  /*1500*/  UIADD3 UR4, UR46, 0x18180, URZ ;  /* 0x000181802e047890 */ /* 0x000fe2000fffe03f */
[----:B------:R-:W-:Y:S01]  /*1510*/  WARPGROUP.ARRIVE ;  /* 0x00000000000079c5 */ /* 0x000fe20000000000 */
[----:B------:R-:W-:Y:S02]  /*1520*/  ULEA UR5, UR41, UR45, 0xa ;  /* 0x0000002d29057291 */ /* 0x000fe4000f8e503f */
[----:B------:R-:W-:Y:S01]  /*1530*/  USHF.R.U32.HI UR4, URZ, 0x4, UR4 ;  /* 0x000000043f047899 */ /* 0x000fe20008011604 */
[----:B------:R-:W-:Y:S01]  /*1540*/  UMOV UR9, 0x40000040 ;  /* 0x4000004000097882 */ /* 0x000fe20000000000 */
[----:B------:R-:W-:-:S02]  /*1550*/  UMOV UR11, 0x40000040 ;  /* 0x40000040000b7882 */ /* 0x000fc40000000000 */
[----:B------:R-:W-:Y:S01]  /*1560*/  ULOP3.LUT UR4, UR4, 0x3fff, URZ, 0xc0, !UPT ;  /* 0x00003fff04047892 */ /* 0x000fe2000f8ec03f */
[----:B------:R-:W-:-:S03]  /*1570*/  UMOV UR8, UR5 ;  /* 0x0000000500087c82 */ /* 0x000fc60008000000 */
[----:B------:R-:W-:-:S04]  /*1580*/  ULOP3.LUT UR4, UR4, 0x10000, URZ, 0xfc, !UPT ;  /* 0x0001000004047892 */ /* 0x000fc8000f8efc3f */
[----:B------:R-:W-:-:S07]  /*1590*/  ULEA UR6, UR41, UR4, 0xa ;  /* 0x0000000429067291 */ /* 0x000fce000f8e503f */
[----:B------:R-:W-:Y:S02]  /*15a0*/  UMOV UR10, UR6 ;  /* 0x00000006000a7c82 */ /* 0x000fe40008000000 */
[----:B------:R-:W-:Y:S01]  /*15b0*/  HGMMA.64x128x8.F32.TF32 R24, gdesc[UR8], RZ, !UPT, gsb0 ;  /* 0x05e00000081879f0 */ /* 0x000fe2000c0028ff */
[----:B------:R-:W-:Y:S02]  /*15c0*/  UIADD3 UR8, UR5, 0x2, URZ ;  /* 0x0000000205087890 */ /* 0x000fe4000fffe03f */
[----:B------:R-:W-:Y:S01]  /*15d0*/  UIADD3 UR10, UR6, 0x2, URZ ;  /* 0x00000002060a7890 */ /* 0x000fe2000fffe03f */
[----:B------:R-:W-:Y:S01]  /*15e0*/  UMOV UR9, 0x40000040 ;  /* 0x4000004000097882 */ /* 0x000fe20000000000 */
[----:B------:R-:W-:Y:S01]  /*15f0*/  UMOV UR11, 0x40000040 ;  /* 0x40000040000b7882 */ /* 0x000fe20000000000 */
[----:B------:R-:W-:Y:S02]  /*1600*/  WARPGROUP.DEPBAR.LE gsb0, 0x0 ;  /* 0x00008000000079c5 */ /* 0x000fe40000010000 */
[----:B------:R-:W-:-:S06]  /*1610*/  WARPGROUP.ARRIVE ;  /* 0x00000000000079c5 */ /* 0x000fcc0000000000 */
[----:B------:R-:W-:Y:S01]  /*1620*/  HGMMA.64x128x8.F32.TF32 R24, gdesc[UR8], R24, gsb0 ;  /* 0x05e00000081879f0 */ /* 0x000fe20008002818 */
        /* <DEDUP_REMOVED lines=13> */
[----:B------:R-:W-:Y:S03]  /*1700*/  HGMMA.64x128x8.F32.TF32 R24, gdesc[UR8], R24, gsb0 ;  /* 0x05e00000081879f0 */ /* 0x000fe60008002818 */
[----:B------:R-:W-:Y:S02]  /*1710*/  WARPGROUP.DEPBAR.LE gsb0, 0x0 ;  /* 0x00008000000079c5 */ /* 0x000fe40000010000 */
[----:B------:R-:W-:Y:S05]  /*1720*/  @!P2 BRA `(.L_x_18) ;  /* 0x00000004001ca947 */ /* 0x000fea0003800000 */
[----:B------:R-:W-:Y:S01]  /*1730*/  UIADD3 UR5, UR41, 0x1, URZ ;  /* 0x0000000129057890 */ /* 0x000fe2000fffe03f */
[----:B01----:R-:W-:-:S03]  /*1740*/  IMAD.U32 R0, RZ, RZ, UR44 ;  /* 0x0000002cff007e24 */ /* 0x003fc6000f8e00ff */
[----:B------:R-:W-:-:S04]  /*1750*/  UISETP.NE.AND UP0, UPT, UR5, 0x6, UPT ;  /* 0x000000060500788c */ /* 0x000fc8000bf05270 */
[----:B------:R-:W-:Y:S02]  /*1760*/  USEL UR6, URZ, 0x1, UP0 ;  /* 0x000000013f067887 */ /* 0x000fe40008000000 */
[----:B------:R-:W-:Y:S02]  /*1770*/  USEL UR5, UR5, URZ, UP0 ;  /* 0x0000003f05057287 */ /* 0x000fe40008000000 */
[----:B------:R-:W-:-:S06]  /*1780*/  ULOP3.LUT UR6, UR40, UR6, URZ, 0x3c, !UPT ;  /* 0x0000000628067292 */ /* 0x000fcc000f8e3c3f */
[----:B------:R-:W-:Y:S01]  /*1790*/  IMAD.U32 R5, RZ, RZ, UR6 ;  /* 0x00000006ff057e24 */ /* 0x000fe2000f8e00ff */
[----:B------:R-:W-:-:S06]  /*17a0*/  UMOV UR6, UR41 ;  /* 0x0000002900067c82 */ /* 0x000fcc0008000000 */
.L_x_25:
[----:B01----:R-:W-:Y:S05]  /*17b0*/  @!P0 BRA `(.L_x_19) ;  /* 0x0000000000048947 */ /* 0x003fea0003800000 */
[----:B------:R-:W-:Y:S01]  /*17c0*/  BPT.TRAP 0x1 ;  /* 0x000000040000795c */ /* 0x000fe20000300000 */
.L_x_19:
[----:B------:R-:W0:Y:S01]  /*17d0*/  S2UR UR8, SR_CgaCtaId ;  /* 0x00000000000879c3 */ /* 0x000e220000008800 */
[----:B------:R-:W-:Y:S01]  /*17e0*/  UMOV UR7, 0x400 ;  /* 0x0000040000077882 */ /* 0x000fe20000000000 */
[----:B------:R-:W-:Y:S01]  /*17f0*/  SHF.L.U32 R3, R5, 0x1f, RZ ;  /* 0x0000001f05037819 */ /* 0x000fe200000006ff */
[----:B0-----:R-:W-:-:S04]  /*1800*/  ULEA UR13, UR8, UR7, 0x18 ;  /* 0x00000007080d7291 */ /* 0x001fc8000f8ec03f */
[----:B------:R-:W-:-:S09]  /*1810*/  ULEA UR7, UR5, UR13, 0x3 ;  /* 0x0000000d05077291 */ /* 0x000fd2000f8e183f */
[----:B------:R0:W1:Y:S01]  /*1820*/  SYNCS.PHASECHK.TRANS64.TRYWAIT P1, [UR7], R3 ;  /* 0x00000003ff0075a7 */ /* 0x0000620008020147 */
[----:B------:R-:W-:Y:S05]  /*1830*/  @!P0 BRA `(.L_x_20) ;  /* 0x0000000000048947 */ /* 0x000fea0003800000 */
[----:B------:R-:W-:Y:S01]  /*1840*/  BPT.TRAP 0x1 ;  /* 0x000000040000795c */ /* 0x000fe20000300000 */
.L_x_20:
[----:B-1----:R-:W-:Y:S05]  /*1850*/  @P1 BRA `(.L_x_21) ;  /* 0x0000000000081947 */ /* 0x002fea0003800000 */
[----:B------:R-:W1:Y:S02]  /*1860*/  SYNCS.PHASECHK.TRANS64.TRYWAIT P1, [UR7], R3 ;  /* 0x00000003ff0075a7 */ /* 0x000e640008020147 */
[----:B-1----:R-:W-:Y:S05]  /*1870*/  @!P1 BRA `(.L_x_22) ;  /* 0x0000006000ec9947 */ /* 0x002fea0003800000 */
.L_x_21:
[----:B------:R-:W-:Y:S01]  /*1880*/  ULEA UR7, UR5, UR45, 0xa ;  /* 0x0000002d05077291 */ /* 0x000fe2000f8e503f */
[----:B------:R-:W-:Y:S01]  /*1890*/  WARPGROUP.ARRIVE ;  /* 0x00000000000079c5 */ /* 0x000fe20000000000 */
[----:B------:R-:W-:Y:S01]  /*18a0*/  ULEA UR12, UR5, UR4, 0xa ;  /* 0x00000004050c7291 */ /* 0x000fe2000f8e503f */
[----:B------:R-:W-:Y:S01]  /*18b0*/  UMOV UR9, 0x40000040 ;  /* 0x4000004000097882 */ /* 0x000fe20000000000 */
[----:B------:R-:W-:-:S03]  /*18c0*/  UMOV UR11, 0x40000040 ;  /* 0x40000040000b7882 */ /* 0x000fc60000000000 */
[----:B------:R-:W-:Y:S02]  /*18d0*/  UMOV UR8, UR7 ;  /* 0x0000000700087c82 */ /* 0x000fe40008000000 */
[----:B------:R-:W-:Y:S02]  /*18e0*/  UMOV UR10, UR12 ;  /* 0x0000000c000a7c82 */ /* 0x000fe40008000000 */
[----:B------:R-:W-:Y:S01]  /*18f0*/  HGMMA.64x128x8.F32.TF32 R24, gdesc[UR8], R24, gsb0 ;  /* 0x05e00000081879f0 */ /* 0x000fe20008002818 */
[----:B------:R-:W-:Y:S02]  /*1900*/  UIADD3 UR8, UR7, 0x2, URZ ;  /* 0x0000000207087890 */ /* 0x000fe4000fffe03f */
[----:B------:R-:W-:Y:S01]  /*1910*/  UIADD3 UR10, UR12, 0x2, URZ ;  /* 0x000000020c0a7890 */ /* 0x000fe2000fffe03f */
[----:B------:R-:W-:Y:S01]  /*1920*/  UMOV UR9, 0x40000040 ;  /* 0x4000004000097882 */ /* 0x000fe20000000000 */
[----:B------:R-:W-:Y:S01]  /*1930*/  UMOV UR11, 0x40000040 ;  /* 0x40000040000b7882 */ /* 0x000fe20000000000 */
[----:B------:R-:W-:-:S02]  /*1940*/  WARPGROUP.DEPBAR.LE gsb0, 0x0 ;  /* 0x00008000000079c5 */ /* 0x000fc40000010000 */
        /* <DEDUP_REMOVED lines=18> */
[----:B------:R-:W-:Y:S01]  /*1a70*/  BPT.TRAP 0x1 ;  /* 0x000000040000795c */ /* 0x000fe20000300000 */
.L_x_23:
[----:B------:R-:W-:Y:S01]  /*1a80*/  ULEA UR7, UR6, UR13, 0x3 ;  /* 0x0000000d06077291 */ /* 0x000fe2000f8e183f */
[----:B------:R-:W-:-:S03]  /*1a90*/  ISETP.GT.U32.AND P1, PT, R18, 0x1, PT ;  /* 0x000000011200780c */ /* 0x000fc60003f24070 */
[----:B------:R-:W-:-:S04]  /*1aa0*/  UIADD3 UR7, UR7, 0x30, URZ ;  /* 0x0000003007077890 */ /* 0x000fc8000fffe03f */
[----:B------:R-:W-:-:S09]  /*1ab0*/  UPRMT UR7, URZ, 0x654, UR7 ;  /* 0x000006543f077896 */ /* 0x000fd20008000007 */
[----:B------:R-:W-:Y:S01]  /*1ac0*/  SYNCS.ARRIVE.TRANS64.RED.A1T0 RZ, [UR7], RZ ;  /* 0x000000ffffff79a7 */ /* 0x000fe20008100407 */
[----:B------:R-:W-:Y:S05]  /*1ad0*/  @P1 BRA `(.L_x_24) ;  /* 0x0000000000041947 */ /* 0x000fea0003800000 */
[----:B------:R-:W-:Y:S01]  /*1ae0*/  BPT.TRAP 0x1 ;  /* 0x000000040000795c */ /* 0x000fe20000300000 */
.L_x_24:
[----:B------:R-:W-:Y:S01]  /*1af0*/  UIADD3 UR5, UR5, 0x1, URZ ;  /* 0x0000000105057890 */ /* 0x000fe2000fffe03f */
[C---:B------:R-:W-:Y:S01]  /*1b00*/  ISETP.GT.AND P1, PT, R0.reuse, 0x1, PT ;  /* 0x000000010000780c */ /* 0x040fe20003f24270 */
[----:B------:R-:W-:Y:S01]  /*1b10*/  UIADD3 UR6, UR6, 0x1, URZ ;  /* 0x0000000106067890 */ /* 0x000fe2000fffe03f */
[----:B------:R-:W-:Y:S01]  /*1b20*/  VIADD R0, R0, 0xffffffff ;  /* 0xffffffff00007836 */ /* 0x000fe20000000000 */
[----:B------:R-:W-:Y:S02]  /*1b30*/  UISETP.NE.AND UP0, UPT, UR5, 0x6, UPT ;  /* 0x000000060500788c */ /* 0x000fe4000bf05270 */
[----:B------:R-:W-:Y:S02]  /*1b40*/  UISETP.NE.AND UP1, UPT, UR6, 0x6, UPT ;  /* 0x000000060600788c */ /* 0x000fe4000bf25270 */
[----:B------:R-:W-:Y:S02]  /*1b50*/  USEL UR7, URZ, 0x1, UP0 ;  /* 0x000000013f077887 */ /* 0x000fe40008000000 */
[----:B------:R-:W-:-:S02]  /*1b60*/  USEL UR5, UR5, URZ, UP0 ;  /* 0x0000003f05057287 */ /* 0x000fc40008000000 */
[----:B------:R-:W-:Y:S02]  /*1b70*/  USEL UR6, UR6, URZ, UP1 ;  /* 0x0000003f06067287 */ /* 0x000fe40008800000 */
[----:B------:R-:W-:Y:S01]  /*1b80*/  LOP3.LUT R5, R5, UR7, RZ, 0x3c, !PT ;  /* 0x0000000705057c12 */ /* 0x000fe2000f8e3cff */
[----:B------:R-:W-:Y:S09]  /*1b90*/  @P1 BRA `(.L_x_25) ;  /* 0xfffffffc00041947 */ /* 0x000ff2000383ffff */
.L_x_18:
[----:B01----:R-:W0:Y:S02]  /*1ba0*/  LDC R0, c[0x0][0x28c] ;  /* 0x0000a300ff007b82 */ /* 0x003e240000000800 */
[----:B0-----:R-:W-:-:S13]  /*1bb0*/  ISETP.GE.AND P1, PT, R0, 0x1, PT ;  /* 0x000000010000780c */ /* 0x001fda0003f26270 */
[----:B------:R-:W-:Y:S05]  /*1bc0*/  @!P1 BRA `(.L_x_26) ;  /* 0x0000000000409947 */ /* 0x000fea0003800000 */
[----:B------:R-:W-:Y:S05]  /*1bd0*/  @!P0 BRA `(.L_x_27) ;  /* 0x0000000000048947 */ /* 0x000fea0003800000 */
[----:B------:R-:W-:Y:S01]  /*1be0*/  BPT.TRAP 0x1 ;  /* 0x000000040000795c */ /* 0x000fe20000300000 */
.L_x_27:
[----:B------:R-:W0:Y:S01]  /*1bf0*/  S2UR UR7, SR_CgaCtaId ;  /* 0x00000000000779c3 */ /* 0x000e220000008800 */
[----:B------:R-:W-:Y:S01]  /*1c00*/  UIADD3 UR6, UR44, UR41, URZ ;  /* 0x000000292c067290 */ /* 0x000fe2000fffe03f */
[----:B------:R-:W-:-:S03]  /*1c10*/  ISETP.GT.U32.AND P0, PT, R18, 0x1, PT ;  /* 0x000000011200780c */ /* 0x000fc60003f04070 */
[----:B------:R-:W-:-:S04]  /*1c20*/  UIMAD.WIDE.U32 UR4, UR6, -0x55555555, URZ ;  /* 0xaaaaaaab060478a5 */ /* 0x000fc8000f8e003f */
[----:B------:R-:W-:-:S03]  /*1c30*/  USHF.R.U32.HI UR4, URZ, 0x2, UR5 ;  /* 0x000000023f047899 */ /* 0x000fc60008011605 */
[----:B------:R-:W-:Y:S01]  /*1c40*/  UMOV UR5, 0x400 ;  /* 0x0000040000057882 */ /* 0x000fe20000000000 */
[----:B------:R-:W-:Y:S02]  /*1c50*/  UIMAD UR6, UR4, -0x6, UR6 ;  /* 0xfffffffa040678a4 */ /* 0x000fe4000f8e0206 */
[----:B0-----:R-:W-:-:S04]  /*1c60*/  ULEA UR5, UR7, UR5, 0x18 ;  /* 0x0000000507057291 */ /* 0x001fc8000f8ec03f */
[----:B------:R-:W-:-:S04]  /*1c70*/  ULEA UR6, UR6, UR5, 0x3 ;  /* 0x0000000506067291 */ /* 0x000fc8000f8e183f */
[----:B------:R-:W-:-:S04]  /*1c80*/  UIADD3 UR6, UR6, 0x30, URZ ;  /* 0x0000003006067890 */ /* 0x000fc8000fffe03f */
[----:B------:R-:W-:-:S09]  /*1c90*/  UPRMT UR6, URZ, 0x654, UR6 ;  /* 0x000006543f067896 */ /* 0x000fd20008000006 */
[----:B------:R-:W-:Y:S01]  /*1ca0*/  SYNCS.ARRIVE.TRANS64.RED.A1T0 RZ, [UR6], RZ ;  /* 0x000000ffffff79a7 */ /* 0x000fe20008100406 */
[----:B------:R-:W-:Y:S05]  /*1cb0*/  @P0 BRA `(.L_x_26) ;  /* 0x0000000000040947 */ /* 0x000fea0003800000 */
[----:B------:R-:W-:Y:S01]  /*1cc0*/  BPT.TRAP 0x1 ;  /* 0x000000040000795c */ /* 0x000fe20000300000 */
.L_x_26:
[----:B------:R-:W-:Y:S01]  /*1cd0*/  IMAD.SHL.U32 R6, R100, 0x80, RZ ;  /* 0x0000008064067824 */ /* 0x000fe200078e00ff */
[----:B------:R-:W-:Y:S01]  /*1ce0*/  UIADD3 UR41, UR43, UR41, URZ ;  /* 0x000000292b297290 */ /* 0x000fe2000fffe03f */
[----:B------:R-:W-:Y:S01]  /*1cf0*/  SHF.R.S32.HI R11, RZ, 0x1f, R99 ;  /* 0x0000001fff0b7819 */ /* 0x000fe20000011463 */
[----:B------:R-:W-:Y:S01]  /*1d00*/  UISETP.GE.U32.AND UP1, UPT, UR43, 0x6, UPT ;  /* 0x000000062b00788c */ /* 0x000fe2000bf26070 */
[----:B------:R-:W-:Y:S01]  /*1d10*/  IMAD.SHL.U32 R10, R101, 0x80, RZ ;  /* 0x00000080650a7824 */ /* 0x000fe200078e00ff */
[----:B------:R-:W-:Y:S01]  /*1d20*/  ULDC UR7, c[0x0][0x288] ;  /* 0x0000a20000077ab9 */ /* 0x000fe20000000800 */
[C---:B------:R-:W-:Y:S01]  /*1d30*/  LOP3.LUT R8, R6.reuse, 0x6, R93, 0xf8, !PT ;  /* 0x0000000606087812 */ /* 0x040fe200078ef85d */
[----:B------:R-:W-:Y:S01]  /*1d40*/  UISETP.GT.U32.AND UP0, UPT, UR41, 0x5, UPT ;  /* 0x000000052900788c */ /* 0x000fe2000bf04070 */
[----:B------:R-:W-:Y:S01]  /*1d50*/  ISETP.GE.AND P0, PT, R6, UR7, PT ;  /* 0x0000000706007c0c */ /* 0x000fe2000bf06270 */
[----:B------:R-:W-:Y:S01]  /*1d60*/  ULDC.64 UR4, c[0x0][0x5d0] ;  /* 0x0001740000047ab9 */ /* 0x000fe20000000a00 */
[--C-:B------:R-:W-:Y:S01]  /*1d70*/  SHF.R.S32.HI R9, RZ, 0x1f, R8.reuse ;  /* 0x0000001fff097819 */ /* 0x100fe20000011408 */
[----:B------:R-:W-:Y:S01]  /*1d80*/  ULDC UR10, c[0x0][0x284] ;  /* 0x0000a100000a7ab9 */ /* 0x000fe20000000800 */
[----:B------:R-:W-:Y:S01]  /*1d90*/  IMAD R0, R11, UR4, RZ ;  /* 0x000000040b007c24 */ /* 0x000fe2000f8e02ff */
[----:B------:R-:W-:Y:S01]  /*1da0*/  UISETP.LT.U32.AND UP0, UPT, UR43, 0x6, UP0 ;  /* 0x000000062b00788c */ /* 0x000fe20008701070 */
[----:B------:R-:W-:Y:S01]  /*1db0*/  ISETP.GE.OR P0, PT, R10, UR10, P0 ;  /* 0x0000000a0a007c0c */ /* 0x000fe20008706670 */
[----:B------:R-:W-:Y:S01]  /*1dc0*/  IMAD.WIDE.U32 R4, R99, UR4, R8 ;  /* 0x0000000463047c25 */ /* 0x000fe2000f8e0008 */
[----:B------:R-:W-:Y:S01]  /*1dd0*/  ULDC.64 UR8, c[0x0][0x5c8] ;  /* 0x0001720000087ab9 */ /* 0x000fe20000000a00 */
[----:B------:R-:W-:-:S02]  /*1de0*/  USEL UR6, URZ, 0x1, !UP0 ;  /* 0x000000013f067887 */ /* 0x000fc4000c000000 */
[----:B------:R-:W-:Y:S01]  /*1df0*/  IMAD R3, R99, UR5, R0 ;  /* 0x0000000563037c24 */ /* 0x000fe2000f8e0200 */
[----:B------:R-:W-:Y:S01]  /*1e00*/  @UP1 UIMAD.WIDE.U32 UR4, UR41, -0x55555555, URZ ;  /* 0xaaaaaaab290418a5 */ /* 0x000fe2000f8e003f */
[----:B------:R-:W-:Y:S01]  /*1e10*/  IMAD.WIDE R100, R101, 0x80, R22 ;  /* 0x0000008065647825 */ /* 0x000fe200078e0216 */
[----:B------:R-:W-:Y:S02]  /*1e20*/  ULOP3.LUT UR40, UR40, UR6, URZ, 0x3c, !UPT ;  /* 0x0000000628287292 */ /* 0x000fe4000f8e3c3f */
[----:B------:R-:W-:Y:S01]  /*1e30*/  @UP1 USHF.R.U32.HI UR4, URZ, 0x2, UR5 ;  /* 0x000000023f041899 */ /* 0x000fe20008011605 */
[----:B------:R-:W-:Y:S02]  /*1e40*/  IMAD.IADD R5, R5, 0x1, R3 ;  /* 0x0000000105057824 */ /* 0x000fe400078e0203 */
[----:B------:R-:W-:Y:S01]  /*1e50*/  IMAD R3, R101, UR8, RZ ;  /* 0x0000000865037c24 */ /* 0x000fe2000f8e02ff */
[----:B------:R-:W-:Y:S01]  /*1e60*/  @UP1 ULOP3.LUT UR40, UR40, 0x1, UR4, 0x78, !UPT ;  /* 0x0000000128281892 */ /* 0x000fe2000f8e7804 */
[----:B------:R-:W-:-:S04]  /*1e70*/  IMAD.WIDE.U32 R102, R100, UR8, R4 ;  /* 0x0000000864667c25 */ /* 0x000fc8000f8e0004 */
[----:B------:R-:W-:Y:S02]  /*1e80*/  IMAD R7, R100, UR9, R3 ;  /* 0x0000000964077c24 */ /* 0x000fe4000f8e0203 */
[----:B------:R-:W-:Y:S01]  /*1e90*/  IMAD.MOV.U32 R0, RZ, RZ, -0x1 ;  /* 0xffffffffff007424 */ /* 0x000fe200078e00ff */
[----:B------:R-:W-:Y:S06]  /*1ea0*/  @P0 BRA `(.L_x_28) ;  /* 0x0000004000100947 */ /* 0x000fec0003800000 */
[----:B-----5:R-:W-:Y:S01]  /*1eb0*/  FSETP.NEU.AND P1, PT, R88, RZ, PT ;  /* 0x000000ff5800720b */ /* 0x020fe20003f2d000 */
[----:B------:R-:W-:Y:S01]  /*1ec0*/  IMAD.IADD R4, R89, 0x1, -R6 ;  /* 0x0000000159047824 */ /* 0x000fe200078e0a06 */
[----:B------:R-:W-:Y:S01]  /*1ed0*/  BSSY B0, `(.L_x_28) ;  /* 0x0000401000007945 */ /* 0x000fe20003800000 */
[----:B------:R-:W-:Y:S02]  /*1ee0*/  IMAD.IADD R3, R97, 0x1, -R10 ;  /* 0x0000000161037824 */ /* 0x000fe400078e0a0a */
[----:B------:R-:W-:Y:S01]  /*1ef0*/  IMAD.IADD R113, R103, 0x1, R7 ;  /* 0x0000000167717824 */ /* 0x000fe200078e0207 */
[----:B------:R-:W-:-:S04]  /*1f00*/  ISETP.GT.AND P0, PT, R4, RZ, PT ;  /* 0x000000ff0400720c */ /* 0x000fc80003f04270 */
[----:B------:R-:W-:-:S03]  /*1f10*/  ISETP.GT.AND P2, PT, R3, RZ, P0 ;  /* 0x000000ff0300720c */ /* 0x000fc60000744270 */
[----:B------:R-:W-:Y:S10]  /*1f20*/  @!P1 BRA `(.L_x_29) ;  /* 0x0000002c001c9947 */ /* 0x000ff40003800000 */
[----:B------:R-:W0:Y:S01]  /*1f30*/  LDC.64 R106, c[0x0][0x5b8] ;  /* 0x00016e00ff6a7b82 */ /* 0x000e220000000a00 */
[----:B------:R-:W-:-:S07]  /*1f40*/  ULDC.64 UR4, c[0x0][0x5c0] ;  /* 0x0001700000047ab9 */ /* 0x000fce0000000a00 */
[----:B------:R-:W1:Y:S08]  /*1f50*/  LDC.64 R108, c[0x0][0x5b0] ;  /* 0x00016c00ff6c7b82 */ /* 0x000e700000000a00 */
[----:B------:R-:W2:Y:S01]  /*1f60*/  LDC.64 R110, c[0x0][0x5a8] ;  /* 0x00016a00ff6e7b82 */ /* 0x000ea20000000a00 */
[-C--:B0-----:R-:W-:Y:S02]  /*1f70*/  IMAD R6, R11, R106.reuse, RZ ;  /* 0x0000006a0b067224 */ /* 0x081fe400078e02ff */
[----:B------:R-:W-:-:S04]  /*1f80*/  IMAD.WIDE.U32 R104, R99, R106, R8 ;  /* 0x0000006a63687225 */ /* 0x000fc800078e0008 */
[----:B------:R-:W-:Y:S02]  /*1f90*/  IMAD R103, R99, R107, R6 ;  /* 0x0000006b63677224 */ /* 0x000fe400078e0206 */
[-C--:B-1----:R-:W-:Y:S02]  /*1fa0*/  IMAD R5, R101, R108.reuse, RZ ;  /* 0x0000006c65057224 */ /* 0x082fe400078e02ff */
[----:B------:R-:W-:Y:S02]  /*1fb0*/  IMAD.IADD R13, R105, 0x1, R103 ;  /* 0x00000001690d7824 */ /* 0x000fe400078e0267 */
[----:B------:R-:W-:Y:S02]  /*1fc0*/  IMAD.MOV.U32 R12, RZ, RZ, R104 ;  /* 0x000000ffff0c7224 */ /* 0x000fe400078e0068 */
[C---:B------:R-:W-:Y:S02]  /*1fd0*/  IMAD R101, R100.reuse, R109, R5 ;  /* 0x0000006d64657224 */ /* 0x040fe400078e0205 */
[----:B------:R-:W-:-:S04]  /*1fe0*/  IMAD.WIDE.U32 R6, R100, R108, R12 ;  /* 0x0000006c64067225 */ /* 0x000fc800078e000c */
[----:B------:R-:W-:Y:S01]  /*1ff0*/  IMAD.IADD R5, R7, 0x1, R101 ;  /* 0x0000000107057824 */ /* 0x000fe200078e0265 */
[----:B--2---:R-:W-:-:S04]  /*2000*/  LEA R14, P1, R6, R110, 0x2 ;  /* 0x0000006e060e7211 */ /* 0x004fc800078210ff */
[----:B------:R-:W-:-:S05]  /*2010*/  LEA.HI.X R15, R6, R111, R5, 0x2, P1 ;  /* 0x0000006f060f7211 */ /* 0x000fca00008f1405 */
[----:B------:R0:W2:Y:S01]  /*2020*/  @P2 LDG.E.LTC128B R5, desc[UR38][R14.64] ;  /* 0x000000260e052981 */ /* 0x0000a2000c1e1920 */
[----:B------:R-:W-:Y:S01]  /*2030*/  LEA R10, P3, R102, UR4, 0x2 ;  /* 0x00000004660a7c11 */ /* 0x000fe2000f8610ff */
[----:B------:R-:W-:Y:S01]  /*2040*/  IMAD.WIDE.U32 R6, R100, R108, R8 ;  /* 0x0000006c64067225 */ /* 0x000fe200078e0008 */
[----:B------:R-:W-:Y:S01]  /*2050*/  ISETP.GT.AND P1, PT, R4, 0x1, PT ;  /* 0x000000010400780c */ /* 0x000fe20003f24270 */
[----:B------:R-:W-:Y:S02]  /*2060*/  BSSY B1, `(.L_x_30) ;  /* 0x0000012000017945 */ /* 0x000fe40003800000 */
[----:B------:R-:W-:Y:S02]  /*2070*/  IMAD.IADD R7, R101, 0x1, R7 ;  /* 0x0000000165077824 */ /* 0x000fe400078e0207 */
[----:B------:R-:W-:Y:S01]  /*2080*/  IMAD.WIDE.U32 R20, R99, R106, R6 ;  /* 0x0000006a63147225 */ /* 0x000fe200078e0006 */
[----:B0-----:R-:W-:-:S03]  /*2090*/  SHF.L.U64.HI R15, R108, 0x3, R109 ;  /* 0x000000036c0f7819 */ /* 0x001fc6000001026d */
[----:B------:R-:W-:Y:S01]  /*20a0*/  IMAD.IADD R7, R103, 0x1, R21 ;  /* 0x0000000167077824 */ /* 0x000fe200078e0215 */
[----:B------:R-:W-:Y:S01]  /*20b0*/  LEA R6, P4, R20, R110, 0x2 ;  /* 0x0000006e14067211 */ /* 0x000fe200078810ff */
[----:B------:R-:W-:-:S03]  /*20c0*/  IMAD.SHL.U32 R14, R108, 0x8, RZ ;  /* 0x000000086c0e7824 */ /* 0x000fc600078e00ff */
[----:B------:R-:W-:Y:S01]  /*20d0*/  LEA.HI.X R7, R20, R111, R7, 0x2, P4 ;  /* 0x0000006f14077211 */ /* 0x000fe200020f1407 */
[----:B------:R-:W-:Y:S01]  /*20e0*/  IMAD.WIDE.U32 R20, R100, R108, R14 ;  /* 0x0000006c64147225 */ /* 0x000fe200078e000e */
[----:B--2---:R-:W-:-:S05]  /*20f0*/  LOP3.LUT R11, R5, 0xffffe000, RZ, 0xc0, !PT ;  /* 0xffffe000050b7812 */ /* 0x004fca00078ec0ff */
[----:B------:R-:W-:-:S04]  /*2100*/  FMUL R11, R11, R88 ;  /* 0x000000580b0b7220 */ /* 0x000fc80000400000 */
[----:B------:R-:W-:Y:S01]  /*2110*/  FFMA R107, R24, R19, R11 ;  /* 0x00000013186b7223 */ /* 0x000fe2000000000b */
[----:B------:R-:W-:Y:S02]  /*2120*/  LEA.HI.X R11, R102, UR5, R113, 0x2, P3 ;  /* 0x00000005660b7c11 */ /* 0x000fe400098f1471 */
[----:B------:R-:W-:Y:S02]  /*2130*/  ISETP.GT.AND P3, PT, R3, RZ, P1 ;  /* 0x000000ff0300720c */ /* 0x000fe40000f64270 */
[----:B------:R-:W-:-:S05]  /*2140*/  F2FP.TF32.F32.PACK_B R107, R107 ;  /* 0x0000006bff6b723e */ /* 0x000fca00024050ff */
[----:B------:R0:W-:Y:S06]  /*2150*/  @P2 STG.E desc[UR38][R10.64], R107 ;  /* 0x0000006b0a002986 */ /* 0x0001ec000c101926 */
[----:B------:R-:W-:Y:S05]  /*2160*/  @!P3 BRA `(.L_x_31) ;  /* 0x000000000004b947 */ /* 0x000fea0003800000 */
[----:B------:R1:W5:Y:S02]  /*2170*/  LDG.E.LTC128B R5, desc[UR38][R6.64+0x4] ;  /* 0x0000042606057981 */ /* 0x000364000c1e1920 */
.L_x_31:
[----:B------:R-:W-:Y:S05]  /*2180*/  BSYNC B1 ;  /* 0x0000000000017941 */ /* 0x000fea0003800000 */
.L_x_30:
[----:B-----5:R-:W-:Y:S01]  /*2190*/  LOP3.LUT R15, R5, 0xffffe000, RZ, 0xc0, !PT ;  /* 0xffffe000050f7812 */ /* 0x020fe200078ec0ff */
[----:B------:R-:W-:Y:S01]  /*21a0*/  IMAD.IADD R101, R101, 0x1, R21 ;  /* 0x0000000165657824 */ /* 0x000fe200078e0215 */
[----:B------:R-:W-:Y:S01]  /*21b0*/  IADD3 R104, P2, R104, R20, RZ ;  /* 0x0000001468687210 */ /* 0x000fe20007f5e0ff */
[----:B------:R-:W-:Y:S01]  /*21c0*/  IMAD.MOV.U32 R24, RZ, RZ, R5 ;  /* 0x000000ffff187224 */ /* 0x000fe200078e0005 */
[----:B------:R-:W-:Y:S01]  /*21d0*/  ISETP.GT.AND P0, PT, R3, 0x8, P0 ;  /* 0x000000080300780c */ /* 0x000fe20000704270 */
[----:B------:R-:W-:Y:S02]  /*21e0*/  FMUL R12, R15, R88 ;  /* 0x000000580f0c7220 */ /* 0x000fe40000400000 */
[----:B------:R-:W-:Y:S01]  /*21f0*/  IMAD.X R13, R101, 0x1, R13, P2 ;  /* 0x00000001650d7824 */ /* 0x000fe200010e060d */
[----:B------:R-:W-:Y:S01]  /*2200*/  LEA R14, P2, R104, R110, 0x2 ;  /* 0x0000006e680e7211 */ /* 0x000fe200078410ff */
[----:B------:R-:W-:-:S03]  /*2210*/  FFMA R25, R25, R19, R12 ;  /* 0x0000001319197223 */ /* 0x000fc6000000000c */
[----:B------:R-:W-:Y:S02]  /*2220*/  LEA.HI.X R15, R104, R111, R13, 0x2, P2 ;  /* 0x0000006f680f7211 */ /* 0x000fe400010f140d */
[----:B------:R-:W-:-:S05]  /*2230*/  F2FP.TF32.F32.PACK_B R25, R25 ;  /* 0x00000019ff19723e */ /* 0x000fca00024050ff */
[----:B------:R2:W-:Y:S04]  /*2240*/  @P3 STG.E desc[UR38][R10.64+0x4], R25 ;  /* 0x000004190a003986 */ /* 0x0005e8000c101926 */
[----:B------:R-:W3:Y:S01]  /*2250*/  @P0 LDG.E.LTC128B R24, desc[UR38][R14.64] ;  /* 0x000000260e180981 */ /* 0x000ee2000c1e1920 */
[----:B------:R-:W-:Y:S01]  /*2260*/  IADD3 R20, P2, R8, R20, RZ ;  /* 0x0000001408147210 */ /* 0x000fe20007f5e0ff */
[----:B------:R-:W-:Y:S01]  /*2270*/  BSSY B1, `(.L_x_32) ;  /* 0x0000011000017945 */ /* 0x000fe20003800000 */
[----:B------:R-:W-:-:S03]  /*2280*/  ISETP.GT.AND P1, PT, R3, 0x8, P1 ;  /* 0x000000080300780c */ /* 0x000fc60000f24270 */
[----:B------:R-:W-:Y:S01]  /*2290*/  IMAD.X R21, R9, 0x1, R101, P2 ;  /* 0x0000000109157824 */ /* 0x000fe200010e0665 */
[C---:B------:R-:W-:Y:S02]  /*22a0*/  SHF.L.U64.HI R9, R92.reuse, 0x2, R91 ;  /* 0x000000025c097819 */ /* 0x040fe4000001025b */
[----:B------:R-:W-:Y:S01]  /*22b0*/  LEA R12, P2, R92, R10, 0x2 ;  /* 0x0000000a5c0c7211 */ /* 0x000fe200078410ff */
[----:B------:R-:W-:-:S04]  /*22c0*/  IMAD.WIDE.U32 R20, R99, R106, R20 ;  /* 0x0000006a63147225 */ /* 0x000fc800078e0014 */
[----:B------:R-:W-:Y:S01]  /*22d0*/  IMAD.X R13, R9, 0x1, R11, P2 ;  /* 0x00000001090d7824 */ /* 0x000fe200010e060b */
[----:B------:R-:W-:Y:S02]  /*22e0*/  LEA R8, P3, R20, R110, 0x2 ;  /* 0x0000006e14087211 */ /* 0x000fe400078610ff */
[----:B---3--:R-:W-:-:S05]  /*22f0*/  LOP3.LUT R5, R24, 0xffffe000, RZ, 0xc0, !PT ;  /* 0xffffe00018057812 */ /* 0x008fca00078ec0ff */
[----:B------:R-:W-:-:S04]  /*2300*/  FMUL R5, R5, R88 ;  /* 0x0000005805057220 */ /* 0x000fc80000400000 */
[----:B------:R-:W-:Y:S01]  /*2310*/  FFMA R99, R26, R19, R5 ;  /* 0x000000131a637223 */ /* 0x000fe20000000005 */
[----:B------:R-:W-:-:S04]  /*2320*/  IMAD.IADD R5, R103, 0x1, R21 ;  /* 0x0000000167057824 */ /* 0x000fc800078e0215 */
[----:B------:R-:W-:Y:S02]  /*2330*/  F2FP.TF32.F32.PACK_B R99, R99 ;  /* 0x00000063ff63723e */ /* 0x000fe400024050ff */
[----:B------:R-:W-:-:S03]  /*2340*/  LEA.HI.X R9, R20, R111, R5, 0x2, P3 ;  /* 0x0000006f14097211 */ /* 0x000fc600018f1405 */
[----:B------:R2:W-:Y:S01]  /*2350*/  @P0 STG.E desc[UR38][R12.64], R99 ;  /* 0x000000630c000986 */ /* 0x0005e2000c101926 */
[----:B------:R-:W-:Y:S05]  /*2360*/  @!P1 BRA `(.L_x_33) ;  /* 0x0000000000049947 */ /* 0x000fea0003800000 */
[----:B------:R3:W5:Y:S02]  /*2370*/  LDG.E.LTC128B R24, desc[UR38][R8.64+0x4] ;  /* 0x0000042608187981 */ /* 0x000764000c1e1920 */
.L_x_33:
[----:B------:R-:W-:Y:S05]  /*2380*/  BSYNC B1 ;  /* 0x0000000000017941 */ /* 0x000fea0003800000 */
.L_x_32:
[----:B-----5:R-:W-:Y:S01]  /*2390*/  LOP3.LUT R5, R24, 0xffffe000, RZ, 0xc0, !PT ;  /* 0xffffe00018057812 */ /* 0x020fe200078ec0ff */
[----:B------:R-:W-:Y:S01]  /*23a0*/  BSSY B1, `(.L_x_34) ;  /* 0x0000009000017945 */ /* 0x000fe20003800000 */
[----:B------:R-:W-:-:S03]  /*23b0*/  ISETP.GT.AND P0, PT, R4, 0x8, PT ;  /* 0x000000080400780c */ /* 0x000fc60003f04270 */
[----:B------:R-:W-:Y:S01]  /*23c0*/  FMUL R14, R5, R88 ;  /* 0x00000058050e7220 */ /* 0x000fe20000400000 */
[----:B------:R-:W-:-:S03]  /*23d0*/  ISETP.GT.AND P2, PT, R3, RZ, P0 ;  /* 0x000000ff0300720c */ /* 0x000fc60000744270 */
[----:B------:R-:W-:-:S05]  /*23e0*/  FFMA R27, R27, R19, R14 ;  /* 0x000000131b1b7223 */ /* 0x000fca000000000e */
[----:B------:R-:W-:-:S05]  /*23f0*/  F2FP.TF32.F32.PACK_B R27, R27 ;  /* 0x0000001bff1b723e */ /* 0x000fca00024050ff */
[----:B------:R4:W-:Y:S01]  /*2400*/  @P1 STG.E desc[UR38][R12.64+0x4], R27 ;  /* 0x0000041b0c001986 */ /* 0x0009e2000c101926 */
[----:B------:R-:W-:Y:S05]  /*2410*/  @!P2 BRA `(.L_x_35) ;  /* 0x000000000004a947 */ /* 0x000fea0003800000 */
[----:B------:R0:W5:Y:S02]  /*2420*/  LDG.E.LTC128B R24, desc[UR38][R6.64+0x20] ;  /* 0x0000202606187981 */ /* 0x000164000c1e1920 */
.L_x_35:
[----:B------:R-:W-:Y:S05]  /*2430*/  BSYNC B1 ;  /* 0x0000000000017941 */ /* 0x000fea0003800000 */
.L_x_34:
        /* <DEDUP_REMOVED lines=10> */
.L_x_37:
[----:B------:R-:W-:Y:S05]  /*24e0*/  BSYNC B1 ;  /* 0x0000000000017941 */ /* 0x000fea0003800000 */
.L_x_36:
[----:B0----5:R-:W-:Y:S01]  /*24f0*/  LOP3.LUT R5, R24, 0xffffe000, RZ, 0xc0, !PT ;  /* 0xffffe00018057812 */ /* 0x021fe200078ec0ff */
[----:B------:R-:W-:Y:S01]  /*2500*/  BSSY B1, `(.L_x_38) ;  /* 0x0000008000017945 */ /* 0x000fe20003800000 */
[----:B------:R-:W-:-:S03]  /*2510*/  ISETP.GT.AND P0, PT, R3, 0x8, P0 ;  /* 0x000000080300780c */ /* 0x000fc60000704270 */
[----:B------:R-:W-:-:S04]  /*2520*/  FMUL R14, R5, R88 ;  /* 0x00000058050e7220 */ /* 0x000fc80000400000 */
[----:B------:R-:W-:-:S05]  /*2530*/  FFMA R29, R29, R19, R14 ;  /* 0x000000131d1d7223 */ /* 0x000fca000000000e */
[----:B------:R-:W-:-:S05]  /*2540*/  F2FP.TF32.F32.PACK_B R29, R29 ;  /* 0x0000001dff1d723e */ /* 0x000fca00024050ff */
[----:B------:R0:W-:Y:S01]  /*2550*/  @P3 STG.E desc[UR38][R10.64+0x24], R29 ;  /* 0x0000241d0a003986 */ /* 0x0001e2000c101926 */
[----:B------:R-:W-:Y:S05]  /*2560*/  @!P0 BRA `(.L_x_39) ;  /* 0x0000000000048947 */ /* 0x000fea0003800000 */
[----:B------:R0:W5:Y:S02]  /*2570*/  LDG.E.LTC128B R24, desc[UR38][R8.64+0x20] ;  /* 0x0000202608187981 */ /* 0x000164000c1e1920 */
.L_x_39:
[----:B------:R-:W-:Y:S05]  /*2580*/  BSYNC B1 ;  /* 0x0000000000017941 */ /* 0x000fea0003800000 */
.L_x_38:
[----:B-----5:R-:W-:Y:S01]  /*2590*/  LOP3.LUT R5, R24, 0xffffe000, RZ, 0xc0, !PT ;  /* 0xffffe00018057812 */ /* 0x020fe200078ec0ff */
        /* <DEDUP_REMOVED lines=8> */
.L_x_41:
[----:B------:R-:W-:Y:S05]  /*2620*/  BSYNC B1 ;  /* 0x0000000000017941 */ /* 0x000fea0003800000 */
.L_x_40:
[----:B0----5:R-:W-:Y:S01]  /*2630*/  LOP3.LUT R5, R24, 0xffffe000, RZ, 0xc0, !PT ;  /* 0xffffe00018057812 */ /* 0x021fe200078ec0ff */
        /* <DEDUP_REMOVED lines=9> */
.L_x_43:
[----:B------:R-:W-:Y:S05]  /*26d0*/  BSYNC B1 ;  /* 0x0000000000017941 */ /* 0x000fea0003800000 */
.L_x_42:
        /* <DEDUP_REMOVED lines=10> */
.L_x_45:
[----:B------:R-:W-:Y:S05]  /*2780*/  BSYNC B1 ;  /* 0x0000000000017941 */ /* 0x000fea0003800000 */
.L_x_44:
        /* <DEDUP_REMOVED lines=9> */
.L_x_47:
[----:B------:R-:W-:Y:S05]  /*2820*/  BSYNC B1 ;  /* 0x0000000000017941 */ /* 0x000fea0003800000 */
.L_x_46:
        /* <DEDUP_REMOVED lines=9> */
.L_x_49:
[----:B------:R-:W-:Y:S05]  /*28c0*/  BSYNC B1 ;  /* 0x0000000000017941 */ /* 0x000fea0003800000 */
.L_x_48:
        /* <DEDUP_REMOVED lines=10> */
.L_x_51:
[----:B------:R-:W-:Y:S05]  /*2970*/  BSYNC B1 ;  /* 0x0000000000017941 */ /* 0x000fea0003800000 */
.L_x_50:
        /* <DEDUP_REMOVED lines=10> */
.L_x_53:
[----:B------:R-:W-:Y:S05]  /*2a20*/  BSYNC B1 ;  /* 0x0000000000017941 */ /* 0x000fea0003800000 */
.L_x_52:
        /* <DEDUP_REMOVED lines=9> */
.L_x_55:
[----:B------:R-:W-:Y:S05]  /*2ac0*/  BSYNC B1 ;  /* 0x0000000000017941 */ /* 0x000fea0003800000 */
.L_x_54:
        /* <DEDUP_REMOVED lines=9> */
.L_x_57:
[----:B------:R-:W-:Y:S05]  /*2b60*/  BSYNC B1 ;  /* 0x0000000000017941 */ /* 0x000fea0003800000 */
.L_x_56:
        /* <DEDUP_REMOVED lines=10> */
.L_x_59:
[----:B------:R-:W-:Y:S05]  /*2c10*/  BSYNC B1 ;  /* 0x0000000000017941 */ /* 0x000fea0003800000 */
.L_x_58:
        /* <DEDUP_REMOVED lines=10> */
.L_x_61:
[----:B------:R-:W-:Y:S05]  /*2cc0*/  BSYNC B1 ;  /* 0x0000000000017941 */ /* 0x000fea0003800000 */
.L_x_60:
        /* <DEDUP_REMOVED lines=9> */
.L_x_63:
[----:B------:R-:W-:Y:S05]  /*2d60*/  BSYNC B1 ;  /* 0x0000000000017941 */ /* 0x000fea0003800000 */
.L_x_62:
        /* <DEDUP_REMOVED lines=9> */
.L_x_65:
[----:B------:R-:W-:Y:S05]  /*2e00*/  BSYNC B1 ;  /* 0x0000000000017941 */ /* 0x000fea0003800000 */
.L_x_64:
        /* <DEDUP_REMOVED lines=10> */
.L_x_67:
[----:B------:R-:W-:Y:S05]  /*2eb0*/  BSYNC B1 ;  /* 0x0000000000017941 */ /* 0x000fea0003800000 */
.L_x_66:
        /* <DEDUP_REMOVED lines=10> */
.L_x_69:
[----:B------:R-:W-:Y:S05]  /*2f60*/  BSYNC B1 ;  /* 0x0000000000017941 */ /* 0x000fea0003800000 */
.L_x_68:
        /* <DEDUP_REMOVED lines=9> */
.L_x_71:
[----:B------:R-:W-:Y:S05]  /*3000*/  BSYNC B1 ;  /* 0x0000000000017941 */ /* 0x000fea0003800000 */
.L_x_70:
        /* <DEDUP_REMOVED lines=9> */
.L_x_73:
[----:B------:R-:W-:Y:S05]  /*30a0*/  BSYNC B1 ;  /* 0x0000000000017941 */ /* 0x000fea0003800000 */
.L_x_72:
        /* <DEDUP_REMOVED lines=10> */
.L_x_75:
[----:B------:R-:W-:Y:S05]  /*3150*/  BSYNC B1 ;  /* 0x0000000000017941 */ /* 0x000fea0003800000 */
.L_x_74:
        /* <DEDUP_REMOVED lines=10> */
.L_x_77:
[----:B------:R-:W-:Y:S05]  /*3200*/  BSYNC B1 ;  /* 0x0000000000017941 */ /* 0x000fea0003800000 */
.L_x_76:
        /* <DEDUP_REMOVED lines=9> */
.L_x_79:
[----:B------:R-:W-:Y:S05]  /*32a0*/  BSYNC B1 ;  /* 0x0000000000017941 */ /* 0x000fea0003800000 */
.L_x_78:
        /* <DEDUP_REMOVED lines=9> */
.L_x_81:
[----:B------:R-:W-:Y:S05]  /*3340*/  BSYNC B1 ;  /* 0x0000000000017941 */ /* 0x000fea0003800000 */
.L_x_80:
        /* <DEDUP_REMOVED lines=10> */
.L_x_83:
[----:B------:R-:W-:Y:S05]  /*33f0*/  BSYNC B1 ;  /* 0x0000000000017941 */ /* 0x000fea0003800000 */
.L_x_82:
        /* <DEDUP_REMOVED lines=10> */
.L_x_85:
[----:B------:R-:W-:Y:S05]  /*34a0*/  BSYNC B1 ;  /* 0x0000000000017941 */ /* 0x000fea0003800000 */
.L_x_84:
        /* <DEDUP_REMOVED lines=9> */
.L_x_87:
[----:B------:R-:W-:Y:S05]  /*3540*/  BSYNC B1 ;  /* 0x0000000000017941 */ /* 0x000fea0003800000 */
.L_x_86:
        /* <DEDUP_REMOVED lines=9> */
.L_x_89:
[----:B------:R-:W-:Y:S05]  /*35e0*/  BSYNC B1 ;  /* 0x0000000000017941 */ /* 0x000fea0003800000 */
.L_x_88:
        /* <DEDUP_REMOVED lines=10> */
.L_x_91:
[----:B------:R-:W-:Y:S05]  /*3690*/  BSYNC B1 ;  /* 0x0000000000017941 */ /* 0x000fea0003800000 */
.L_x_90:
        /* <DEDUP_REMOVED lines=10> */
.L_x_93:
[----:B------:R-:W-:Y:S05]  /*3740*/  BSYNC B1 ;  /* 0x0000000000017941 */ /* 0x000fea0003800000 */
.L_x_92:
        /* <DEDUP_REMOVED lines=9> */
.L_x_95:
[----:B------:R-:W-:Y:S05]  /*37e0*/  BSYNC B1 ;  /* 0x0000000000017941 */ /* 0x000fea0003800000 */
.L_x_94:
        /* <DEDUP_REMOVED lines=9> */
.L_x_97:
[----:B------:R-:W-:Y:S05]  /*3880*/  BSYNC B1 ;  /* 0x0000000000017941 */ /* 0x000fea0003800000 */
.L_x_96:
        /* <DEDUP_REMOVED lines=10> */
.L_x_99:
[----:B------:R-:W-:Y:S05]  /*3930*/  BSYNC B1 ;  /* 0x0000000000017941 */ /* 0x000fea0003800000 */
.L_x_98:
        /* <DEDUP_REMOVED lines=10> */
.L_x_101:
[----:B------:R-:W-:Y:S05]  /*39e0*/  BSYNC B1 ;  /* 0x0000000000017941 */ /* 0x000fea0003800000 */
.L_x_100:
        /* <DEDUP_REMOVED lines=9> */
.L_x_103:
[----:B------:R-:W-:Y:S05]  /*3a80*/  BSYNC B1 ;  /* 0x0000000000017941 */ /* 0x000fea0003800000 */
.L_x_102:
        /* <DEDUP_REMOVED lines=9> */
.L_x_105:
[----:B------:R-:W-:Y:S05]  /*3b20*/  BSYNC B1 ;  /* 0x0000000000017941 */ /* 0x000fea0003800000 */
.L_x_104:
        /* <DEDUP_REMOVED lines=10> */
.L_x_107:
[----:B------:R-:W-:Y:S05]  /*3bd0*/  BSYNC B1 ;  /* 0x0000000000017941 */ /* 0x000fea0003800000 */
.L_x_106:
        /* <DEDUP_REMOVED lines=10> */
.L_x_109:
[----:B------:R-:W-:Y:S05]  /*3c80*/  BSYNC B1 ;  /* 0x0000000000017941 */ /* 0x000fea0003800000 */
.L_x_108:
        /* <DEDUP_REMOVED lines=9> */
.L_x_111:
[----:B------:R-:W-:Y:S05]  /*3d20*/  BSYNC B1 ;  /* 0x0000000000017941 */ /* 0x000fea0003800000 */
.L_x_110:
        /* <DEDUP_REMOVED lines=9> */
.L_x_113:
[----:B------:R-:W-:Y:S05]  /*3dc0*/  BSYNC B1 ;  /* 0x0000000000017941 */ /* 0x000fea0003800000 */
.L_x_112:
        /* <DEDUP_REMOVED lines=10> */
.L_x_115:
[----:B------:R-:W-:Y:S05]  /*3e70*/  BSYNC B1 ;  /* 0x0000000000017941 */ /* 0x000fea0003800000 */
.L_x_114:
        /* <DEDUP_REMOVED lines=10> */
.L_x_117:
[----:B------:R-:W-:Y:S05]  /*3f20*/  BSYNC B1 ;  /* 0x0000000000017941 */ /* 0x000fea0003800000 */
.L_x_116:
        /* <DEDUP_REMOVED lines=9> */
.L_x_119:
[----:B------:R-:W-:Y:S05]  /*3fc0*/  BSYNC B1 ;  /* 0x0000000000017941 */ /* 0x000fea0003800000 */
.L_x_118:
        /* <DEDUP_REMOVED lines=9> */
.L_x_121:
[----:B------:R-:W-:Y:S05]  /*4060*/  BSYNC B1 ;  /* 0x0000000000017941 */ /* 0x000fea0003800000 */
.L_x_120:
        /* <DEDUP_REMOVED lines=10> */
.L_x_123:
[----:B------:R-:W-:Y:S05]  /*4110*/  BSYNC B1 ;  /* 0x0000000000017941 */ /* 0x000fea0003800000 */
.L_x_122:
        /* <DEDUP_REMOVED lines=10> */
.L_x_125:
[----:B------:R-:W-:Y:S05]  /*41c0*/  BSYNC B1 ;  /* 0x0000000000017941 */ /* 0x000fea0003800000 */
.L_x_124:
        /* <DEDUP_REMOVED lines=9> */
.L_x_127:
[----:B------:R-:W-:Y:S05]  /*4260*/  BSYNC B1 ;  /* 0x0000000000017941 */ /* 0x000fea0003800000 */
.L_x_126:
        /* <DEDUP_REMOVED lines=9> */
.L_x_129:
[----:B------:R-:W-:Y:S05]  /*4300*/  BSYNC B1 ;  /* 0x0000000000017941 */ /* 0x000fea0003800000 */
.L_x_128:
        /* <DEDUP_REMOVED lines=10> */
.L_x_131:
[----:B------:R-:W-:Y:S05]  /*43b0*/  BSYNC B1 ;  /* 0x0000000000017941 */ /* 0x000fea0003800000 */
.L_x_130:
        /* <DEDUP_REMOVED lines=10> */
.L_x_133:
[----:B------:R-:W-:Y:S05]  /*4460*/  BSYNC B1 ;  /* 0x0000000000017941 */ /* 0x000fea0003800000 */
.L_x_132:
        /* <DEDUP_REMOVED lines=9> */
.L_x_135:
[----:B------:R-:W-:Y:S05]  /*4500*/  BSYNC B1 ;  /* 0x0000000000017941 */ /* 0x000fea0003800000 */
.L_x_134:
        /* <DEDUP_REMOVED lines=9> */
.L_x_137:
[----:B------:R-:W-:Y:S05]  /*45a0*/  BSYNC B1 ;  /* 0x0000000000017941 */ /* 0x000fea0003800000 */
.L_x_136:
        /* <DEDUP_REMOVED lines=10> */
.L_x_139:
[----:B------:R-:W-:Y:S05]  /*4650*/  BSYNC B1 ;  /* 0x0000000000017941 */ /* 0x000fea0003800000 */
.L_x_138:
        /* <DEDUP_REMOVED lines=10> */
.L_x_141:
[----:B------:R-:W-:Y:S05]  /*4700*/  BSYNC B1 ;  /* 0x0000000000017941 */ /* 0x000fea0003800000 */
.L_x_140:
        /* <DEDUP_REMOVED lines=9> */
.L_x_143:
[----:B------:R-:W-:Y:S05]  /*47a0*/  BSYNC B1 ;  /* 0x0000000000017941 */ /* 0x000fea0003800000 */
.L_x_142:
        /* <DEDUP_REMOVED lines=9> */
.L_x_145:
[----:B------:R-:W-:Y:S05]  /*4840*/  BSYNC B1 ;  /* 0x0000000000017941 */ /* 0x000fea0003800000 */
.L_x_144:
        /* <DEDUP_REMOVED lines=10> */
.L_x_147:
[----:B------:R-:W-:Y:S05]  /*48f0*/  BSYNC B1 ;  /* 0x0000000000017941 */ /* 0x000fea0003800000 */
.L_x_146:
[----:B-----5:R-:W-:Y:S01]  /*4900*/  LOP3.LUT R5, R24, 0xffffe000, RZ, 0xc0, !PT ;  /* 0xffffe00018057812 */ /* 0x020fe200078ec0ff */
[----:B------:R-:W-:Y:S01]  /*4910*/  BSSY B1, `(.L_x_148) ;  /* 0x000000b000017945 */ /* 0x000fe20003800000 */
[----:B------:R-:W-:Y:S01]  /*4920*/  ISETP.GT.AND P1, PT, R4, 0x79, PT ;  /* 0x000000790400780c */ /* 0x000fe20003f24270 */
[----:B------:R-:W-:Y:S02]  /*4930*/  @P2 IMAD.MOV.U32 R4, RZ, RZ, R10 ;  /* 0x000000ffff042224 */ /* 0x000fe400078e000a */
[----:B------:R-:W-:Y:S01]  /*4940*/  FMUL R5, R5, R88 ;  /* 0x0000005805057220 */ /* 0x000fe20000400000 */
[----:B------:R-:W-:-:S03]  /*4950*/  ISETP.GT.AND P3, PT, R3, RZ, P1 ;  /* 0x000000ff0300720c */ /* 0x000fc60000f64270 */
[----:B------:R-:W-:Y:S01]  /*4960*/  FFMA R15, R84, R19, R5 ;  /* 0x00000013540f7223 */ /* 0x000fe20000000005 */
[----:B------:R-:W-:-:S04]  /*4970*/  @P2 IMAD.MOV.U32 R5, RZ, RZ, R11 ;  /* 0x000000ffff052224 */ /* 0x000fc800078e000b */
[----:B------:R-:W-:-:S05]  /*4980*/  F2FP.TF32.F32.PACK_B R15, R15 ;  /* 0x0000000fff0f723e */ /* 0x000fca00024050ff */
[----:B------:R0:W-:Y:S01]  /*4990*/  @P2 STG.E desc[UR38][R4.64+0x1e0], R15 ;  /* 0x0001e00f04002986 */ /* 0x0001e2000c101926 */
[----:B------:R-:W-:Y:S05]  /*49a0*/  @!P3 BRA `(.L_x_149) ;  /* 0x000000000004b947 */ /* 0x000fea0003800000 */
[----:B------:R0:W5:Y:S02]  /*49b0*/  LDG.E.LTC128B R24, desc[UR38][R6.64+0x1e4] ;  /* 0x0001e42606187981 */ /* 0x000164000c1e1920 */
.L_x_149:
[----:B------:R-:W-:Y:S05]  /*49c0*/  BSYNC B1 ;  /* 0x0000000000017941 */ /* 0x000fea0003800000 */
.L_x_148:
        /* <DEDUP_REMOVED lines=9> */
.L_x_151:
[----:B------:R-:W-:Y:S05]  /*4a60*/  BSYNC B1 ;  /* 0x0000000000017941 */ /* 0x000fea0003800000 */
.L_x_150:
[----:B-----5:R-:W-:Y:S01]  /*4a70*/  LOP3.LUT R5, R24, 0xffffe000, RZ, 0xc0, !PT ;  /* 0xffffe00018057812 */ /* 0x020fe200078ec0ff */
[----:B------:R-:W-:Y:S01]  /*4a80*/  @P0 IMAD.MOV.U32 R4, RZ, RZ, R12 ;  /* 0x000000ffff040224 */ /* 0x000fe200078e000c */
[----:B------:R-:W-:Y:S01]  /*4a90*/  ISETP.GT.AND P1, PT, R3, 0x8, P1 ;  /* 0x000000080300780c */ /* 0x000fe20000f24270 */
[----:B------:R-:W-:Y:S02]  /*4aa0*/  BSSY B1, `(.L_x_152) ;  /* 0x0000008000017945 */ /* 0x000fe40003800000 */
[----:B------:R-:W-:-:S04]  /*4ab0*/  FMUL R5, R5, R88 ;  /* 0x0000005805057220 */ /* 0x000fc80000400000 */
[----:B-1----:R-:W-:Y:S01]  /*4ac0*/  FFMA R7, R86, R19, R5 ;  /* 0x0000001356077223 */ /* 0x002fe20000000005 */
[----:B------:R-:W-:-:S04]  /*4ad0*/  @P0 IMAD.MOV.U32 R5, RZ, RZ, R13 ;  /* 0x000000ffff050224 */ /* 0x000fc800078e000d */
[----:B------:R-:W-:-:S05]  /*4ae0*/  F2FP.TF32.F32.PACK_B R7, R7 ;  /* 0x00000007ff07723e */ /* 0x000fca00024050ff */
[----:B------:R1:W-:Y:S01]  /*4af0*/  @P0 STG.E desc[UR38][R4.64+0x1e0], R7 ;  /* 0x0001e00704000986 */ /* 0x0003e2000c101926 */
[----:B------:R-:W-:Y:S05]  /*4b00*/  @!P1 BRA `(.L_x_153) ;  /* 0x0000000000049947 */ /* 0x000fea0003800000 */
[----:B------:R0:W5:Y:S02]  /*4b10*/  LDG.E.LTC128B R24, desc[UR38][R8.64+0x1e4] ;  /* 0x0001e42608187981 */ /* 0x000164000c1e1920 */
.L_x_153:
[----:B------:R-:W-:Y:S05]  /*4b20*/  BSYNC B1 ;  /* 0x0000000000017941 */ /* 0x000fea0003800000 */
.L_x_152:
[----:B------:R-:W-:Y:S05]  /*4b30*/  @!P1 BRA `(.L_x_154) ;  /* 0x0000001000e89947 */ /* 0x000fea0003800000 */
[----:B-----5:R-:W-:-:S05]  /*4b40*/  LOP3.LUT R3, R24, 0xffffe000, RZ, 0xc0, !PT ;  /* 0xffffe00018037812 */ /* 0x020fca00078ec0ff */
[----:B-1----:R-:W-:-:S04]  /*4b50*/  FMUL R4, R3, R88 ;  /* 0x0000005803047220 */ /* 0x002fc80000400000 */
[----:B------:R-:W-:-:S05]  /*4b60*/  FFMA R87, R87, R19, R4 ;  /* 0x0000001357577223 */ /* 0x000fca0000000004 */
[----:B------:R-:W-:-:S05]  /*4b70*/  F2FP.TF32.F32.PACK_B R87, R87 ;  /* 0x00000057ff57723e */ /* 0x000fca00024050ff */
[----:B------:R1:W-:Y:S01]  /*4b80*/  STG.E desc[UR38][R12.64+0x1e4], R87 ;  /* 0x0001e4570c007986 */ /* 0x0003e2000c101926 */
[----:B------:R-:W-:Y:S05]  /*4b90*/  BRA `(.L_x_154) ;  /* 0x0000001000d07947 */ /* 0x000fea0003800000 */
.L_x_29:
[----:B------:R-:W-:Y:S01]  /*4ba0*/  ISETP.GT.AND P4, PT, R4, 0x1, PT ;  /* 0x000000010400780c */ /* 0x000fe20003f84270 */
[----:B------:R-:W-:Y:S01]  /*4bb0*/  ULDC.64 UR4, c[0x0][0x5c0] ;  /* 0x0001700000047ab9 */ /* 0x000fe20000000a00 */
[-C--:B------:R-:W-:Y:S01]  /*4bc0*/  FMUL R5, R24, R19.reuse ;  /* 0x0000001318057220 */ /* 0x080fe20000400000 */
[----:B------:R-:W-:Y:S01]  /*4bd0*/  LEA R6, P3, R102, UR4, 0x2 ;  /* 0x0000000466067c11 */ /* 0x000fe2000f8610ff */
[-C--:B------:R-:W-:Y:S01]  /*4be0*/  FMUL R25, R25, R19.reuse ;  /* 0x0000001319197220 */ /* 0x080fe20000400000 */
[----:B------:R-:W-:Y:S01]  /*4bf0*/  ISETP.GT.AND P1, PT, R3, RZ, P4 ;  /* 0x000000ff0300720c */ /* 0x000fe20002724270 */
[-C--:B------:R-:W-:Y:S01]  /*4c00*/  FMUL R11, R26, R19.reuse ;  /* 0x000000131a0b7220 */ /* 0x080fe20000400000 */
[----:B------:R-:W-:Y:S01]  /*4c10*/  LEA.HI.X R7, R102, UR5, R113, 0x2, P3 ;  /* 0x0000000566077c11 */ /* 0x000fe200098f1471 */
[----:B------:R-:W-:Y:S01]  /*4c20*/  FMUL R27, R27, R19 ;  /* 0x000000131b1b7220 */ /* 0x000fe20000400000 */
[----:B------:R-:W-:Y:S01]  /*4c30*/  F2FP.TF32.F32.PACK_B R5, R5 ;  /* 0x00000005ff05723e */ /* 0x000fe200024050ff */
[----:B------:R-:W-:Y:S01]  /*4c40*/  FMUL R29, R29, R19 ;  /* 0x000000131d1d7220 */ /* 0x000fe20000400000 */
[----:B------:R-:W-:Y:S01]  /*4c50*/  F2FP.TF32.F32.PACK_B R25, R25 ;  /* 0x00000019ff19723e */ /* 0x000fe200024050ff */
[-C--:B------:R-:W-:Y:S01]  /*4c60*/  FMUL R31, R31, R19.reuse ;  /* 0x000000131f1f7220 */ /* 0x080fe20000400000 */
[C---:B------:R-:W-:Y:S01]  /*4c70*/  SHF.L.U64.HI R9, R92.reuse, 0x2, R91 ;  /* 0x000000025c097819 */ /* 0x040fe2000001025b */
[----:B------:R0:W-:Y:S01]  /*4c80*/  @P2 STG.E desc[UR38][R6.64], R5 ;  /* 0x0000000506002986 */ /* 0x0001e2000c101926 */
[----:B------:R-:W-:Y:S01]  /*4c90*/  LEA R8, P3, R92, R6, 0x2 ;  /* 0x000000065c087211 */ /* 0x000fe200078610ff */
[-C--:B------:R-:W-:Y:S01]  /*4ca0*/  FMUL R13, R32, R19.reuse ;  /* 0x00000013200d7220 */ /* 0x080fe20000400000 */
[C---:B------:R-:W-:Y:S01]  /*4cb0*/  ISETP.GT.AND P2, PT, R4.reuse, 0x8, PT ;  /* 0x000000080400780c */ /* 0x040fe20003f44270 */
[----:B------:R-:W-:Y:S01]  /*4cc0*/  @P1 STG.E desc[UR38][R6.64+0x4], R25 ;  /* 0x0000041906001986 */ /* 0x000fe2000c101926 */
[----:B------:R-:W-:Y:S01]  /*4cd0*/  ISETP.GT.AND P1, PT, R4, 0x9, PT ;  /* 0x000000090400780c */ /* 0x000fe20003f24270 */
[----:B------:R-:W-:Y:S01]  /*4ce0*/  IMAD.X R9, R9, 0x1, R7, P3 ;  /* 0x0000000109097824 */ /* 0x000fe200018e0607 */
[----:B------:R-:W-:Y:S01]  /*4cf0*/  ISETP.GT.AND P0, PT, R3, 0x8, P0 ;  /* 0x000000080300780c */ /* 0x000fe20000704270 */
[-C--:B------:R-:W-:Y:S01]  /*4d00*/  FMUL R33, R33, R19.reuse ;  /* 0x0000001321217220 */ /* 0x080fe20000400000 */
[----:B------:R-:W-:Y:S01]  /*4d10*/  ISETP.GT.AND P4, PT, R3, 0x8, P4 ;  /* 0x000000080300780c */ /* 0x000fe20002784270 */
[-C--:B------:R-:W-:Y:S01]  /*4d20*/  FMUL R35, R35, R19.reuse ;  /* 0x0000001323237220 */ /* 0x080fe20000400000 */
[C---:B------:R-:W-:Y:S01]  /*4d30*/  ISETP.GT.AND P5, PT, R3.reuse, RZ, P2 ;  /* 0x000000ff0300720c */ /* 0x040fe200017a4270 */
[-C--:B0-----:R-:W-:Y:S01]  /*4d40*/  FMUL R5, R28, R19.reuse ;  /* 0x000000131c057220 */ /* 0x081fe20000400000 */
[----:B------:R-:W-:Y:S01]  /*4d50*/  ISETP.GT.AND P3, PT, R3, RZ, P1 ;  /* 0x000000ff0300720c */ /* 0x000fe20000f64270 */
[----:B------:R-:W-:Y:S01]  /*4d60*/  FMUL R37, R37, R19 ;  /* 0x0000001325257220 */ /* 0x000fe20000400000 */
[----:B------:R-:W-:Y:S01]  /*4d70*/  F2FP.TF32.F32.PACK_B R11, R11 ;  /* 0x0000000bff0b723e */ /* 0x000fe200024050ff */
[----:B------:R-:W-:Y:S01]  /*4d80*/  FMUL R39, R39, R19 ;  /* 0x0000001327277220 */ /* 0x000fe20000400000 */
[----:B------:R-:W-:Y:S01]  /*4d90*/  F2FP.TF32.F32.PACK_B R27, R27 ;  /* 0x0000001bff1b723e */ /* 0x000fe200024050ff */
[----:B------:R-:W-:Y:S01]  /*4da0*/  FMUL R41, R41, R19 ;  /* 0x0000001329297220 */ /* 0x000fe20000400000 */
[----:B------:R-:W-:Y:S01]  /*4db0*/  F2FP.TF32.F32.PACK_B R5, R5 ;  /* 0x00000005ff05723e */ /* 0x000fe200024050ff */
[----:B------:R0:W-:Y:S01]  /*4dc0*/  @P0 STG.E desc[UR38][R8.64], R11 ;  /* 0x0000000b08000986 */ /* 0x0001e2000c101926 */
[----:B------:R-:W-:Y:S01]  /*4dd0*/  F2FP.TF32.F32.PACK_B R29, R29 ;  /* 0x0000001dff1d723e */ /* 0x000fe200024050ff */
[-C--:B------:R-:W-:Y:S01]  /*4de0*/  FMUL R43, R43, R19.reuse ;  /* 0x000000132b2b7220 */ /* 0x080fe20000400000 */
[C---:B------:R-:W-:Y:S01]  /*4df0*/  ISETP.GT.AND P0, PT, R4.reuse, 0x10, PT ;  /* 0x000000100400780c */ /* 0x040fe20003f04270 */
[----:B------:R-:W-:Y:S01]  /*4e00*/  @P4 STG.E desc[UR38][R8.64+0x4], R27 ;  /* 0x0000041b08004986 */ /* 0x000fe2000c101926 */
[----:B------:R-:W-:Y:S01]  /*4e10*/  ISETP.GT.AND P2, PT, R3, 0x8, P2 ;  /* 0x000000080300780c */ /* 0x000fe20001744270 */
[-C--:B------:R-:W-:Y:S01]  /*4e20*/  FMUL R45, R45, R19.reuse ;  /* 0x000000132d2d7220 */ /* 0x080fe20000400000 */
[C---:B------:R-:W-:Y:S01]  /*4e30*/  ISETP.GT.AND P1, PT, R3.reuse, 0x8, P1 ;  /* 0x000000080300780c */ /* 0x040fe20000f24270 */
[----:B------:R1:W-:Y:S01]  /*4e40*/  @P5 STG.E desc[UR38][R6.64+0x20], R5 ;  /* 0x0000200506005986 */ /* 0x0003e2000c101926 */
[----:B------:R-:W-:Y:S01]  /*4e50*/  ISETP.GT.AND P5, PT, R3, RZ, P0 ;  /* 0x000000ff0300720c */ /* 0x000fe200007a4270 */
[----:B------:R-:W-:Y:S01]  /*4e60*/  FMUL R47, R47, R19 ;  /* 0x000000132f2f7220 */ /* 0x000fe20000400000 */
[----:B------:R-:W-:Y:S01]  /*4e70*/  F2FP.TF32.F32.PACK_B R31, R31 ;  /* 0x0000001fff1f723e */ /* 0x000fe200024050ff */
[----:B------:R-:W-:Y:S01]  /*4e80*/  @P3 STG.E desc[UR38][R6.64+0x24], R29 ;  /* 0x0000241d06003986 */ /* 0x000fe2000c101926 */
[----:B------:R-:W-:Y:S01]  /*4e90*/  ISETP.GT.AND P3, PT, R4, 0x11, PT ;  /* 0x000000110400780c */ /* 0x000fe20003f64270 */
[----:B0-----:R-:W-:Y:S01]  /*4ea0*/  FMUL R11, R30, R19 ;  /* 0x000000131e0b7220 */ /* 0x001fe20000400000 */
[----:B------:R-:W-:Y:S01]  /*4eb0*/  F2FP.TF32.F32.PACK_B R13, R13 ;  /* 0x0000000dff0d723e */ /* 0x000fe200024050ff */
[-C--:B------:R-:W-:Y:S01]  /*4ec0*/  FMUL R49, R49, R19.reuse ;  /* 0x0000001331317220 */ /* 0x080fe20000400000 */
[----:B------:R-:W-:Y:S01]  /*4ed0*/  ISETP.GT.AND P4, PT, R3, RZ, P3 ;  /* 0x000000ff0300720c */ /* 0x000fe20001f84270 */
[----:B------:R-:W-:Y:S01]  /*4ee0*/  FMUL R51, R51, R19 ;  /* 0x0000001333337220 */ /* 0x000fe20000400000 */
[----:B------:R-:W-:Y:S01]  /*4ef0*/  F2FP.TF32.F32.PACK_B R11, R11 ;  /* 0x0000000bff0b723e */ /* 0x000fe200024050ff */
[----:B-1----:R-:W-:Y:S01]  /*4f00*/  FMUL R5, R34, R19 ;  /* 0x0000001322057220 */ /* 0x002fe20000400000 */
[----:B------:R-:W-:Y:S01]  /*4f10*/  F2FP.TF32.F32.PACK_B R33, R33 ;  /* 0x00000021ff21723e */ /* 0x000fe200024050ff */
[-C--:B------:R-:W-:Y:S01]  /*4f20*/  FMUL R53, R53, R19.reuse ;  /* 0x0000001335357220 */ /* 0x080fe20000400000 */
[----:B------:R-:W-:Y:S01]  /*4f30*/  ISETP.GT.AND P0, PT, R3, 0x8, P0 ;  /* 0x000000080300780c */ /* 0x000fe20000704270 */
[----:B------:R0:W-:Y:S01]  /*4f40*/  @P2 STG.E desc[UR38][R8.64+0x20], R11 ;  /* 0x0000200b08002986 */ /* 0x0001e2000c101926 */
[C---:B------:R-:W-:Y:S01]  /*4f50*/  ISETP.GT.AND P2, PT, R4.reuse, 0x19, PT ;  /* 0x000000190400780c */ /* 0x040fe20003f44270 */
[----:B------:R-:W-:Y:S01]  /*4f60*/  FMUL R55, R55, R19 ;  /* 0x0000001337377220 */ /* 0x000fe20000400000 */
[----:B------:R-:W-:Y:S01]  /*4f70*/  F2FP.TF32.F32.PACK_B R5, R5 ;  /* 0x00000005ff05723e */ /* 0x000fe200024050ff */
[----:B------:R-:W-:Y:S01]  /*4f80*/  @P1 STG.E desc[UR38][R8.64+0x24], R31 ;  /* 0x0000241f08001986 */ /* 0x000fe2000c101926 */
[----:B------:R-:W-:Y:S01]  /*4f90*/  ISETP.GT.AND P1, PT, R4, 0x18, PT ;  /* 0x000000180400780c */ /* 0x000fe20003f24270 */
[----:B------:R-:W-:Y:S01]  /*4fa0*/  FMUL R57, R57, R19 ;  /* 0x0000001339397220 */ /* 0x000fe20000400000 */
[----:B------:R-:W-:Y:S01]  /*4fb0*/  F2FP.TF32.F32.PACK_B R35, R35 ;  /* 0x00000023ff23723e */ /* 0x000fe200024050ff */
[----:B------:R1:W-:Y:S01]  /*4fc0*/  @P5 STG.E desc[UR38][R6.64+0x40], R13 ;  /* 0x0000400d06005986 */ /* 0x0003e2000c101926 */
[----:B------:R-:W-:Y:S01]  /*4fd0*/  ISETP.GT.AND P5, PT, R3, RZ, P1 ;  /* 0x000000ff0300720c */ /* 0x000fe20000fa4270 */
[----:B------:R-:W-:Y:S01]  /*4fe0*/  FMUL R59, R59, R19 ;  /* 0x000000133b3b7220 */ /* 0x000fe20000400000 */
[----:B------:R-:W-:Y:S01]  /*4ff0*/  F2FP.TF32.F32.PACK_B R37, R37 ;  /* 0x00000025ff25723e */ /* 0x000fe200024050ff */
[----:B------:R-:W-:Y:S01]  /*5000*/  @P4 STG.E desc[UR38][R6.64+0x44], R33 ;  /* 0x0000442106004986 */ /* 0x000fe2000c101926 */
[C---:B------:R-:W-:Y:S01]  /*5010*/  ISETP.GT.AND P4, PT, R3.reuse, 0x8, P3 ;  /* 0x000000080300780c */ /* 0x040fe20001f84270 */
[-C--:B0-----:R-:W-:Y:S01]  /*5020*/  FMUL R11, R36, R19.reuse ;  /* 0x00000013240b7220 */ /* 0x081fe20000400000 */
[----:B------:R-:W-:Y:S01]  /*5030*/  ISETP.GT.AND P3, PT, R3, RZ, P2 ;  /* 0x000000ff0300720c */ /* 0x000fe20001764270 */
[----:B------:R0:W-:Y:S01]  /*5040*/  @P0 STG.E desc[UR38][R8.64+0x40], R5 ;  /* 0x0000400508000986 */ /* 0x0001e2000c101926 */
[----:B------:R-:W-:Y:S01]  /*5050*/  ISETP.GT.AND P0, PT, R4, 0x20, PT ;  /* 0x000000200400780c */ /* 0x000fe20003f04270 */
[----:B------:R-:W-:Y:S01]  /*5060*/  FMUL R61, R61, R19 ;  /* 0x000000133d3d7220 */ /* 0x000fe20000400000 */
[----:B------:R-:W-:Y:S01]  /*5070*/  F2FP.TF32.F32.PACK_B R11, R11 ;  /* 0x0000000bff0b723e */ /* 0x000fe200024050ff */
[-C--:B-1----:R-:W-:Y:S01]  /*5080*/  FMUL R13, R40, R19.reuse ;  /* 0x00000013280d7220 */ /* 0x082fe20000400000 */
[----:B------:R-:W-:Y:S01]  /*5090*/  ISETP.GT.AND P1, PT, R3, 0x8, P1 ;  /* 0x000000080300780c */ /* 0x000fe20000f24270 */
[----:B------:R-:W-:Y:S01]  /*50a0*/  FMUL R63, R63, R19 ;  /* 0x000000133f3f7220 */ /* 0x000fe20000400000 */
[----:B------:R-:W-:Y:S01]  /*50b0*/  F2FP.TF32.F32.PACK_B R39, R39 ;  /* 0x00000027ff27723e */ /* 0x000fe200024050ff */
[----:B------:R-:W-:Y:S01]  /*50c0*/  FMUL R65, R65, R19 ;  /* 0x0000001341417220 */ /* 0x000fe20000400000 */
[----:B------:R-:W-:Y:S01]  /*50d0*/  F2FP.TF32.F32.PACK_B R13, R13 ;  /* 0x0000000dff0d723e */ /* 0x000fe200024050ff */
[----:B------:R-:W-:Y:S01]  /*50e0*/  @P4 STG.E desc[UR38][R8.64+0x44], R35 ;  /* 0x0000442308004986 */ /* 0x000fe2000c101926 */
[C---:B------:R-:W-:Y:S01]  /*50f0*/  ISETP.GT.AND P4, PT, R3.reuse, 0x8, P2 ;  /* 0x000000080300780c */ /* 0x040fe20001784270 */
[-C--:B0-----:R-:W-:Y:S01]  /*5100*/  FMUL R5, R38, R19.reuse ;  /* 0x0000001326057220 */ /* 0x081fe20000400000 */
[C---:B------:R-:W-:Y:S01]  /*5110*/  ISETP.GT.AND P2, PT, R4.reuse, 0x21, PT ;  /* 0x000000210400780c */ /* 0x040fe20003f44270 */
[----:B------:R0:W-:Y:S01]  /*5120*/  @P5 STG.E desc[UR38][R6.64+0x60], R11 ;  /* 0x0000600b06005986 */ /* 0x0001e2000c101926 */
[----:B------:R-:W-:Y:S01]  /*5130*/  ISETP.GT.AND P5, PT, R3, RZ, P0 ;  /* 0x000000ff0300720c */ /* 0x000fe200007a4270 */
[----:B------:R-:W-:Y:S01]  /*5140*/  FMUL R67, R67, R19 ;  /* 0x0000001343437220 */ /* 0x000fe20000400000 */
[----:B------:R-:W-:Y:S01]  /*5150*/  F2FP.TF32.F32.PACK_B R5, R5 ;  /* 0x00000005ff05723e */ /* 0x000fe200024050ff */
[----:B------:R-:W-:Y:S01]  /*5160*/  @P3 STG.E desc[UR38][R6.64+0x64], R37 ;  /* 0x0000642506003986 */ /* 0x000fe2000c101926 */
[----:B------:R-:W-:Y:S01]  /*5170*/  ISETP.GT.AND P3, PT, R3, RZ, P2 ;  /* 0x000000ff0300720c */ /* 0x000fe20001764270 */
[----:B------:R-:W-:Y:S01]  /*5180*/  FMUL R69, R69, R19 ;  /* 0x0000001345457220 */ /* 0x000fe20000400000 */
[----:B------:R-:W-:Y:S01]  /*5190*/  F2FP.TF32.F32.PACK_B R41, R41 ;  /* 0x00000029ff29723e */ /* 0x000fe200024050ff */
[----:B------:R1:W-:Y:S01]  /*51a0*/  @P1 STG.E desc[UR38][R8.64+0x60], R5 ;  /* 0x0000600508001986 */ /* 0x0003e2000c101926 */
[----:B------:R-:W-:Y:S01]  /*51b0*/  ISETP.GT.AND P1, PT, R4, 0x28, PT ;  /* 0x000000280400780c */ /* 0x000fe20003f24270 */
[-C--:B------:R-:W-:Y:S01]  /*51c0*/  FMUL R71, R71, R19.reuse ;  /* 0x0000001347477220 */ /* 0x080fe20000400000 */
[C---:B------:R-:W-:Y:S01]  /*51d0*/  ISETP.GT.AND P0, PT, R3.reuse, 0x8, P0 ;  /* 0x000000080300780c */ /* 0x040fe20000704270 */
[----:B------:R-:W-:Y:S01]  /*51e0*/  @P4 STG.E desc[UR38][R8.64+0x64], R39 ;  /* 0x0000642708004986 */ /* 0x000fe2000c101926 */
[C---:B------:R-:W-:Y:S01]  /*51f0*/  ISETP.GT.AND P4, PT, R3.reuse, 0x8, P2 ;  /* 0x000000080300780c */ /* 0x040fe20001784270 */
[-C--:B0-----:R-:W-:Y:S01]  /*5200*/  FMUL R11, R44, R19.reuse ;  /* 0x000000132c0b7220 */ /* 0x081fe20000400000 */
[----:B------:R-:W-:Y:S01]  /*5210*/  ISETP.GT.AND P2, PT, R4, 0x29, PT ;  /* 0x000000290400780c */ /* 0x000fe20003f44270 */
[----:B------:R0:W-:Y:S01]  /*5220*/  @P5 STG.E desc[UR38][R6.64+0x80], R13 ;  /* 0x0000800d06005986 */ /* 0x0001e2000c101926 */
[----:B------:R-:W-:Y:S01]  /*5230*/  ISETP.GT.AND P5, PT, R3, RZ, P1 ;  /* 0x000000ff0300720c */ /* 0x000fe20000fa4270 */
[----:B------:R-:W-:Y:S01]  /*5240*/  FMUL R73, R73, R19 ;  /* 0x0000001349497220 */ /* 0x000fe20000400000 */
[----:B------:R-:W-:Y:S01]  /*5250*/  F2FP.TF32.F32.PACK_B R43, R43 ;  /* 0x0000002bff2b723e */ /* 0x000fe200024050ff */
[-C--:B-1----:R-:W-:Y:S01]  /*5260*/  FMUL R5, R42, R19.reuse ;  /* 0x000000132a057220 */ /* 0x082fe20000400000 */
[----:B------:R-:W-:Y:S01]  /*5270*/  @P3 STG.E desc[UR38][R6.64+0x84], R41 ;  /* 0x0000842906003986 */ /* 0x000fe2000c101926 */
[----:B------:R-:W-:Y:S01]  /*5280*/  ISETP.GT.AND P3, PT, R3, RZ, P2 ;  /* 0x000000ff0300720c */ /* 0x000fe20001764270 */
[----:B------:R-:W-:Y:S01]  /*5290*/  FMUL R75, R75, R19 ;  /* 0x000000134b4b7220 */ /* 0x000fe20000400000 */
[----:B------:R-:W-:Y:S01]  /*52a0*/  F2FP.TF32.F32.PACK_B R11, R11 ;  /* 0x0000000bff0b723e */ /* 0x000fe200024050ff */
[----:B------:R-:W-:Y:S01]  /*52b0*/  FMUL R77, R77, R19 ;  /* 0x000000134d4d7220 */ /* 0x000fe20000400000 */
[----:B------:R-:W-:Y:S01]  /*52c0*/  F2FP.TF32.F32.PACK_B R5, R5 ;  /* 0x00000005ff05723e */ /* 0x000fe200024050ff */
[----:B------:R-:W-:Y:S01]  /*52d0*/  FMUL R79, R79, R19 ;  /* 0x000000134f4f7220 */ /* 0x000fe20000400000 */
[----:B------:R-:W-:Y:S01]  /*52e0*/  F2FP.TF32.F32.PACK_B R45, R45 ;  /* 0x0000002dff2d723e */ /* 0x000fe200024050ff */
[-C--:B0-----:R-:W-:Y:S01]  /*52f0*/  FMUL R13, R48, R19.reuse ;  /* 0x00000013300d7220 */ /* 0x081fe20000400000 */
[----:B------:R-:W-:Y:S01]  /*5300*/  ISETP.GT.AND P1, PT, R3, 0x8, P1 ;  /* 0x000000080300780c */ /* 0x000fe20000f24270 */
[----:B------:R0:W-:Y:S01]  /*5310*/  @P0 STG.E desc[UR38][R8.64+0x80], R5 ;  /* 0x0000800508000986 */ /* 0x0001e2000c101926 */
[----:B------:R-:W-:Y:S01]  /*5320*/  ISETP.GT.AND P0, PT, R4, 0x30, PT ;  /* 0x000000300400780c */ /* 0x000fe20003f04270 */
[----:B------:R-:W-:Y:S01]  /*5330*/  FMUL R81, R81, R19 ;  /* 0x0000001351517220 */ /* 0x000fe20000400000 */
[----:B------:R-:W-:Y:S01]  /*5340*/  F2FP.TF32.F32.PACK_B R47, R47 ;  /* 0x0000002fff2f723e */ /* 0x000fe200024050ff */
[----:B------:R-:W-:Y:S01]  /*5350*/  @P4 STG.E desc[UR38][R8.64+0x84], R43 ;  /* 0x0000842b08004986 */ /* 0x000fe2000c101926 */
[C---:B------:R-:W-:Y:S01]  /*5360*/  ISETP.GT.AND P4, PT, R3.reuse, 0x8, P2 ;  /* 0x000000080300780c */ /* 0x040fe20001784270 */
[-C--:B------:R-:W-:Y:S01]  /*5370*/  FMUL R15, R82, R19.reuse ;  /* 0x00000013520f7220 */ /* 0x080fe20000400000 */
[----:B------:R-:W-:Y:S01]  /*5380*/  ISETP.GT.AND P2, PT, R4, 0x31, PT ;  /* 0x000000310400780c */ /* 0x000fe20003f44270 */
[----:B------:R1:W-:Y:S01]  /*5390*/  @P5 STG.E desc[UR38][R6.64+0xa0], R11 ;  /* 0x0000a00b06005986 */ /* 0x0003e2000c101926 */
[----:B------:R-:W-:Y:S01]  /*53a0*/  ISETP.GT.AND P5, PT, R3, RZ, P0 ;  /* 0x000000ff0300720c */ /* 0x000fe200007a4270 */
[----:B------:R-:W-:Y:S01]  /*53b0*/  FMUL R83, R83, R19 ;  /* 0x0000001353537220 */ /* 0x000fe20000400000 */
[----:B------:R-:W-:Y:S01]  /*53c0*/  F2FP.TF32.F32.PACK_B R13, R13 ;  /* 0x0000000dff0d723e */ /* 0x000fe200024050ff */
[-C--:B0-----:R-:W-:Y:S01]  /*53d0*/  FMUL R5, R46, R19.reuse ;  /* 0x000000132e057220 */ /* 0x081fe20000400000 */
[----:B------:R-:W-:Y:S01]  /*53e0*/  @P3 STG.E desc[UR38][R6.64+0xa4], R45 ;  /* 0x0000a42d06003986 */ /* 0x000fe2000c101926 */
[----:B------:R-:W-:Y:S01]  /*53f0*/  ISETP.GT.AND P3, PT, R3, RZ, P2 ;  /* 0x000000ff0300720c */ /* 0x000fe20001764270 */
[----:B------:R-:W-:Y:S01]  /*5400*/  FMUL R21, R84, R19 ;  /* 0x0000001354157220 */ /* 0x000fe20000400000 */
[----:B------:R-:W-:Y:S01]  /*5410*/  F2FP.TF32.F32.PACK_B R49, R49 ;  /* 0x00000031ff31723e */ /* 0x000fe200024050ff */
[----:B------:R-:W-:Y:S01]  /*5420*/  FMUL R85, R85, R19 ;  /* 0x0000001355557220 */ /* 0x000fe20000400000 */
[----:B------:R-:W-:Y:S01]  /*5430*/  F2FP.TF32.F32.PACK_B R5, R5 ;  /* 0x00000005ff05723e */ /* 0x000fe200024050ff */
[-C--:B------:R-:W-:Y:S01]  /*5440*/  FMUL R87, R87, R19.reuse ;  /* 0x0000001357577220 */ /* 0x080fe20000400000 */
[----:B------:R-:W-:Y:S01]  /*5450*/  ISETP.GT.AND P0, PT, R3, 0x8, P0 ;  /* 0x000000080300780c */ /* 0x000fe20000704270 */
[----:B-1----:R-:W-:Y:S01]  /*5460*/  FMUL R11, R52, R19 ;  /* 0x00000013340b7220 */ /* 0x002fe20000400000 */
[----:B------:R-:W-:Y:S01]  /*5470*/  F2FP.TF32.F32.PACK_B R51, R51 ;  /* 0x00000033ff33723e */ /* 0x000fe200024050ff */
[----:B------:R0:W-:Y:S01]  /*5480*/  @P1 STG.E desc[UR38][R8.64+0xa0], R5 ;  /* 0x0000a00508001986 */ /* 0x0001e2000c101926 */
[----:B------:R-:W-:-:S02]  /*5490*/  ISETP.GT.AND P1, PT, R4, 0x38, PT ;  /* 0x000000380400780c */ /* 0x000fc40003f24270 */
[----:B------:R-:W-:Y:S01]  /*54a0*/  F2FP.TF32.F32.PACK_B R11, R11 ;  /* 0x0000000bff0b723e */ /* 0x000fe200024050ff */
[----:B------:R-:W-:Y:S01]  /*54b0*/  @P4 STG.E desc[UR38][R8.64+0xa4], R47 ;  /* 0x0000a42f08004986 */ /* 0x000fe2000c101926 */
[C---:B------:R-:W-:Y:S02]  /*54c0*/  ISETP.GT.AND P4, PT, R3.reuse, 0x8, P2 ;  /* 0x000000080300780c */ /* 0x040fe40001784270 */
[----:B------:R-:W-:Y:S01]  /*54d0*/  ISETP.GT.AND P2, PT, R4, 0x39, PT ;  /* 0x000000390400780c */ /* 0x000fe20003f44270 */
[----:B------:R1:W-:Y:S01]  /*54e0*/  @P5 STG.E desc[UR38][R6.64+0xc0], R13 ;  /* 0x0000c00d06005986 */ /* 0x0003e2000c101926 */
[C---:B------:R-:W-:Y:S02]  /*54f0*/  ISETP.GT.AND P5, PT, R3.reuse, RZ, P1 ;  /* 0x000000ff0300720c */ /* 0x040fe40000fa4270 */
[----:B------:R-:W-:Y:S01]  /*5500*/  F2FP.TF32.F32.PACK_B R53, R53 ;  /* 0x00000035ff35723e */ /* 0x000fe200024050ff */
[----:B0-----:R-:W-:Y:S01]  /*5510*/  FMUL R5, R50, R19 ;  /* 0x0000001332057220 */ /* 0x001fe20000400000 */
[----:B------:R-:W-:Y:S01]  /*5520*/  @P3 STG.E desc[UR38][R6.64+0xc4], R49 ;  /* 0x0000c43106003986 */ /* 0x000fe2000c101926 */
[----:B------:R-:W-:-:S02]  /*5530*/  ISETP.GT.AND P3, PT, R3, RZ, P2 ;  /* 0x000000ff0300720c */ /* 0x000fc40001764270 */
[----:B------:R-:W-:Y:S02]  /*5540*/  ISETP.GT.AND P1, PT, R3, 0x8, P1 ;  /* 0x000000080300780c */ /* 0x000fe40000f24270 */
[----:B------:R-:W-:Y:S01]  /*5550*/  F2FP.TF32.F32.PACK_B R5, R5 ;  /* 0x00000005ff05723e */ /* 0x000fe200024050ff */
[----:B-1----:R-:W-:Y:S01]  /*5560*/  FMUL R13, R56, R19 ;  /* 0x00000013380d7220 */ /* 0x002fe20000400000 */
[----:B------:R-:W-:-:S03]  /*5570*/  F2FP.TF32.F32.PACK_B R55, R55 ;  /* 0x00000037ff37723e */ /* 0x000fc600024050ff */
[----:B------:R0:W-:Y:S01]  /*5580*/  @P0 STG.E desc[UR38][R8.64+0xc0], R5 ;  /* 0x0000c00508000986 */ /* 0x0001e2000c101926 */
[C---:B------:R-:W-:Y:S02]  /*5590*/  ISETP.GT.AND P0, PT, R4.reuse, 0x40, PT ;  /* 0x000000400400780c */ /* 0x040fe40003f04270 */
        /* <DEDUP_REMOVED lines=71> */
[----:B------:R-:W-:Y:S01]  /*5a10*/  @P3 STG.E desc[UR38][R6.64+0x164], R69 ;  /* 0x0001644506003986 */ /* 0x000fe2000c101926 */
[----:B0-----:R-:W-:Y:S01]  /*5a20*/  FMUL R5, R70, R19 ;  /* 0x0000001346057220 */ /* 0x001fe20000400000 */
[----:B------:R-:W-:-:S02]  /*5a30*/  ISETP.GT.AND P3, PT, R3, RZ, P2 ;  /* 0x000000ff0300720c */ /* 0x000fc40001764270 */
[----:B------:R-:W-:Y:S02]  /*5a40*/  ISETP.GT.AND P0, PT, R3, 0x8, P0 ;  /* 0x000000080300780c */ /* 0x000fe40000704270 */
[----:B------:R-:W-:Y:S01]  /*5a50*/  F2FP.TF32.F32.PACK_B R5, R5 ;  /* 0x00000005ff05723e */ /* 0x000fe200024050ff */
[----:B-1----:R-:W-:Y:S01]  /*5a60*/  FMUL R11, R76, R19 ;  /* 0x000000134c0b7220 */ /* 0x002fe20000400000 */
[----:B------:R-:W-:-:S03]  /*5a70*/  F2FP.TF32.F32.PACK_B R75, R75 ;  /* 0x0000004bff4b723e */ /* 0x000fc600024050ff */
[----:B------:R0:W-:Y:S01]  /*5a80*/  @P1 STG.E desc[UR38][R8.64+0x160], R5 ;  /* 0x0001600508001986 */ /* 0x0001e2000c101926 */
[----:B------:R-:W-:Y:S02]  /*5a90*/  F2FP.TF32.F32.PACK_B R77, R77 ;  /* 0x0000004dff4d723e */ /* 0x000fe400024050ff */
[----:B------:R-:W-:Y:S01]  /*5aa0*/  F2FP.TF32.F32.PACK_B R11, R11 ;  /* 0x0000000bff0b723e */ /* 0x000fe200024050ff */
[----:B------:R-:W-:Y:S01]  /*5ab0*/  @P4 STG.E desc[UR38][R8.64+0x164], R71 ;  /* 0x0001644708004986 */ /* 0x000fe2000c101926 */
[C---:B------:R-:W-:Y:S02]  /*5ac0*/  ISETP.GT.AND P4, PT, R4.reuse, 0x68, PT ;  /* 0x000000680400780c */ /* 0x040fe40003f84270 */
[----:B------:R-:W-:Y:S01]  /*5ad0*/  F2FP.TF32.F32.PACK_B R79, R79 ;  /* 0x0000004fff4f723e */ /* 0x000fe200024050ff */
[----:B------:R1:W-:Y:S01]  /*5ae0*/  @P5 STG.E desc[UR38][R6.64+0x180], R13 ;  /* 0x0001800d06005986 */ /* 0x0003e2000c101926 */
[----:B------:R-:W-:Y:S02]  /*5af0*/  ISETP.GT.AND P5, PT, R4, 0x69, PT ;  /* 0x000000690400780c */ /* 0x000fe40003fa4270 */
[----:B------:R-:W-:Y:S01]  /*5b00*/  F2FP.TF32.F32.PACK_B R81, R81 ;  /* 0x00000051ff51723e */ /* 0x000fe200024050ff */
[----:B------:R-:W-:Y:S01]  /*5b10*/  @P3 STG.E desc[UR38][R6.64+0x184], R73 ;  /* 0x0001844906003986 */ /* 0x000fe2000c101926 */
[C---:B------:R-:W-:Y:S01]  /*5b20*/  ISETP.GT.AND P3, PT, R3.reuse, 0x8, P2 ;  /* 0x000000080300780c */ /* 0x040fe20001764270 */
[----:B0-----:R-:W-:Y:S01]  /*5b30*/  FMUL R5, R74, R19 ;  /* 0x000000134a057220 */ /* 0x001fe20000400000 */
[----:B------:R-:W-:-:S02]  /*5b40*/  ISETP.GT.AND P2, PT, R3, RZ, P4 ;  /* 0x000000ff0300720c */ /* 0x000fc40002744270 */
[C---:B------:R-:W-:Y:S02]  /*5b50*/  ISETP.GT.AND P1, PT, R3.reuse, RZ, P5 ;  /* 0x000000ff0300720c */ /* 0x040fe40002f24270 */
[C---:B------:R-:W-:Y:S01]  /*5b60*/  ISETP.GT.AND P4, PT, R3.reuse, 0x8, P4 ;  /* 0x000000080300780c */ /* 0x040fe20002784270 */
[----:B-1----:R-:W-:Y:S01]  /*5b70*/  FMUL R13, R78, R19 ;  /* 0x000000134e0d7220 */ /* 0x002fe20000400000 */
[----:B------:R-:W-:Y:S02]  /*5b80*/  F2FP.TF32.F32.PACK_B R5, R5 ;  /* 0x00000005ff05723e */ /* 0x000fe400024050ff */
[----:B------:R-:W-:Y:S02]  /*5b90*/  ISETP.GT.AND P5, PT, R3, 0x8, P5 ;  /* 0x000000080300780c */ /* 0x000fe40002fa4270 */
[----:B------:R-:W-:Y:S01]  /*5ba0*/  F2FP.TF32.F32.PACK_B R13, R13 ;  /* 0x0000000dff0d723e */ /* 0x000fe200024050ff */
[----:B------:R0:W-:Y:S01]  /*5bb0*/  @P0 STG.E desc[UR38][R8.64+0x180], R5 ;  /* 0x0001800508000986 */ /* 0x0001e2000c101926 */
[----:B------:R-:W-:-:S02]  /*5bc0*/  ISETP.GT.AND P0, PT, R4, 0x79, PT ;  /* 0x000000790400780c */ /* 0x000fc40003f04270 */
[----:B------:R-:W-:Y:S01]  /*5bd0*/  F2FP.TF32.F32.PACK_B R15, R15 ;  /* 0x0000000fff0f723e */ /* 0x000fe200024050ff */
[----:B------:R-:W-:Y:S01]  /*5be0*/  @P3 STG.E desc[UR38][R8.64+0x184], R75 ;  /* 0x0001844b08003986 */ /* 0x000fe2000c101926 */
[C---:B------:R-:W-:Y:S02]  /*5bf0*/  ISETP.GT.AND P3, PT, R4.reuse, 0x70, PT ;  /* 0x000000700400780c */ /* 0x040fe40003f64270 */
[----:B------:R-:W-:Y:S01]  /*5c00*/  F2FP.TF32.F32.PACK_B R83, R83 ;  /* 0x00000053ff53723e */ /* 0x000fe200024050ff */
[----:B------:R1:W-:Y:S01]  /*5c10*/  @P2 STG.E desc[UR38][R6.64+0x1a0], R11 ;  /* 0x0001a00b06002986 */ /* 0x0003e2000c101926 */
[C---:B------:R-:W-:Y:S02]  /*5c20*/  ISETP.GT.AND P2, PT, R4.reuse, 0x71, PT ;  /* 0x000000710400780c */ /* 0x040fe40003f44270 */
[----:B------:R-:W-:Y:S01]  /*5c30*/  F2FP.TF32.F32.PACK_B R21, R21 ;  /* 0x00000015ff15723e */ /* 0x000fe200024050ff */
[----:B------:R-:W-:Y:S01]  /*5c40*/  @P1 STG.E desc[UR38][R6.64+0x1a4], R77 ;  /* 0x0001a44d06001986 */ /* 0x000fe2000c101926 */
[----:B------:R-:W-:Y:S01]  /*5c50*/  ISETP.GT.AND P1, PT, R4, 0x78, PT ;  /* 0x000000780400780c */ /* 0x000fe20003f24270 */
[----:B------:R-:W-:Y:S01]  /*5c60*/  @P4 IMAD.MOV.U32 R4, RZ, RZ, R8 ;  /* 0x000000ffff044224 */ /* 0x000fe200078e0008 */
[----:B------:R-:W-:Y:S01]  /*5c70*/  F2FP.TF32.F32.PACK_B R85, R85 ;  /* 0x00000055ff55723e */ /* 0x000fe200024050ff */
[----:B0-----:R-:W-:Y:S01]  /*5c80*/  @P4 IMAD.MOV.U32 R5, RZ, RZ, R9 ;  /* 0x000000ffff054224 */ /* 0x001fe200078e0009 */
[----:B------:R-:W-:Y:S01]  /*5c90*/  F2FP.TF32.F32.PACK_B R87, R87 ;  /* 0x00000057ff57723e */ /* 0x000fe200024050ff */
[----:B-1----:R-:W-:-:S03]  /*5ca0*/  FMUL R11, R80, R19 ;  /* 0x00000013500b7220 */ /* 0x002fc60000400000 */
[----:B------:R0:W-:Y:S01]  /*5cb0*/  @P4 STG.E desc[UR38][R4.64+0x1a0], R13 ;  /* 0x0001a00d04004986 */ /* 0x0001e2000c101926 */
[C---:B------:R-:W-:Y:S02]  /*5cc0*/  ISETP.GT.AND P4, PT, R3.reuse, RZ, P3 ;  /* 0x000000ff0300720c */ /* 0x040fe40001f84270 */
[----:B------:R-:W-:Y:S02]  /*5cd0*/  ISETP.GT.AND P3, PT, R3, 0x8, P3 ;  /* 0x000000080300780c */ /* 0x000fe40001f64270 */
[----:B------:R-:W-:Y:S01]  /*5ce0*/  F2FP.TF32.F32.PACK_B R11, R11 ;  /* 0x0000000bff0b723e */ /* 0x000fe200024050ff */
[----:B0-----:R-:W-:Y:S02]  /*5cf0*/  @P5 IMAD.MOV.U32 R4, RZ, RZ, R8 ;  /* 0x000000ffff045224 */ /* 0x001fe400078e0008 */
[----:B------:R-:W-:Y:S01]  /*5d00*/  FMUL R13, R86, R19 ;  /* 0x00000013560d7220 */ /* 0x000fe20000400000 */
[----:B------:R-:W-:-:S04]  /*5d10*/  @P5 IMAD.MOV.U32 R5, RZ, RZ, R9 ;  /* 0x000000ffff055224 */ /* 0x000fc800078e0009 */
[----:B------:R-:W-:Y:S01]  /*5d20*/  F2FP.TF32.F32.PACK_B R13, R13 ;  /* 0x0000000dff0d723e */ /* 0x000fe200024050ff */
[----:B------:R0:W-:Y:S01]  /*5d30*/  @P5 STG.E desc[UR38][R4.64+0x1a4], R79 ;  /* 0x0001a44f04005986 */ /* 0x0001e2000c101926 */
[C---:B------:R-:W-:Y:S02]  /*5d40*/  ISETP.GT.AND P5, PT, R3.reuse, RZ, P2 ;  /* 0x000000ff0300720c */ /* 0x040fe400017a4270 */
[----:B------:R-:W-:Y:S01]  /*5d50*/  ISETP.GT.AND P2, PT, R3, 0x8, P2 ;  /* 0x000000080300780c */ /* 0x000fe20001744270 */
[----:B0-----:R-:W-:Y:S02]  /*5d60*/  @P4 IMAD.MOV.U32 R4, RZ, RZ, R6 ;  /* 0x000000ffff044224 */ /* 0x001fe400078e0006 */
[----:B------:R-:W-:-:S05]  /*5d70*/  @P4 IMAD.MOV.U32 R5, RZ, RZ, R7 ;  /* 0x000000ffff054224 */ /* 0x000fca00078e0007 */
        /* <DEDUP_REMOVED lines=10> */
[----:B------:R0:W-:Y:S02]  /*5e20*/  @P3 STG.E desc[UR38][R4.64+0x1c0], R15 ;  /* 0x0001c00f04003986 */ /* 0x0001e4000c101926 */
[----:B0-----:R-:W-:Y:S02]  /*5e30*/  @P2 IMAD.MOV.U32 R4, RZ, RZ, R8 ;  /* 0x000000ffff042224 */ /* 0x001fe400078e0008 */
[----:B------:R-:W-:-:S05]  /*5e40*/  @P2 IMAD.MOV.U32 R5, RZ, RZ, R9 ;  /* 0x000000ffff052224 */ /* 0x000fca00078e0009 */
[----:B------:R0:W-:Y:S02]  /*5e50*/  @P2 STG.E desc[UR38][R4.64+0x1c4], R83 ;  /* 0x0001c45304002986 */ /* 0x0001e4000c101926 */
[----:B0-----:R-:W-:Y:S02]  /*5e60*/  @P4 IMAD.MOV.U32 R4, RZ, RZ, R6 ;  /* 0x000000ffff044224 */ /* 0x001fe400078e0006 */
[----:B------:R-:W-:-:S05]  /*5e70*/  @P4 IMAD.MOV.U32 R5, RZ, RZ, R7 ;  /* 0x000000ffff054224 */ /* 0x000fca00078e0007 */
[----:B------:R0:W-:Y:S04]  /*5e80*/  @P4 STG.E desc[UR38][R4.64+0x1e0], R21 ;  /* 0x0001e01504004986 */ /* 0x0001e8000c101926 */
[----:B------:R1:W-:Y:S01]  /*5e90*/  @P5 STG.E desc[UR38][R6.64+0x1e4], R85 ;  /* 0x0001e45506005986 */ /* 0x0003e2000c101926 */
[----:B0-----:R-:W-:Y:S02]  /*5ea0*/  @P1 IMAD.MOV.U32 R4, RZ, RZ, R8 ;  /* 0x000000ffff041224 */ /* 0x001fe400078e0008 */
[----:B------:R-:W-:-:S05]  /*5eb0*/  @P1 IMAD.MOV.U32 R5, RZ, RZ, R9 ;  /* 0x000000ffff051224 */ /* 0x000fca00078e0009 */
[----:B------:R1:W-:Y:S04]  /*5ec0*/  @P1 STG.E desc[UR38][R4.64+0x1e0], R13 ;  /* 0x0001e00d04001986 */ /* 0x0003e8000c101926 */
[----:B------:R1:W-:Y:S02]  /*5ed0*/  @P0 STG.E desc[UR38][R8.64+0x1e4], R87 ;  /* 0x0001e45708000986 */ /* 0x0003e4000c101926 */
.L_x_154:
[----:B------:R-:W-:Y:S05]  /*5ee0*/  BSYNC B0 ;  /* 0x0000000000007941 */ /* 0x000fea0003800000 */
.L_x_28:
[----:B------:R-:W-:Y:S01]  /*5ef0*/  IADD3 R16, P0, R16, UR36, RZ ;  /* 0x0000002410107c10 */ /* 0x000fe2000ff1e0ff */
[----:B------:R-:W-:Y:S01]  /*5f00*/  ULDC.64 UR4, c[0x0][0x650] ;  /* 0x0001940000047ab9 */ /* 0x000fe20000000a00 */
[----:B------:R-:W-:Y:S01]  /*5f10*/  PRMT R3, RZ, 0x7610, R3 ;  /* 0x00007610ff037816 */ /* 0x000fe20000000003 */
[----:B------:R-:W-:Y:S01]  /*5f20*/  IMAD.MOV.U32 R100, RZ, RZ, -0x1 ;  /* 0xffffffffff647424 */ /* 0x000fe200078e00ff */
[----:B------:R-:W-:Y:S01]  /*5f30*/  IADD3.X R17, R17, UR42, RZ, P0, !PT ;  /* 0x0000002a11117c10 */ /* 0x000fe200087fe4ff */
[----:B--2---:R-:W-:Y:S01]  /*5f40*/  IMAD.MOV.U32 R99, RZ, RZ, -0x1 ;  /* 0xffffffffff637424 */ /* 0x004fe200078e00ff */
[----:B------:R-:W-:-:S04]  /*5f50*/  ISETP.GE.U32.AND P0, PT, R16, UR4, PT ;  /* 0x0000000410007c0c */ /* 0x000fc8000bf06070 */
[----:B------:R-:W-:-:S13]  /*5f60*/  ISETP.GE.U32.AND.EX P0, PT, R17, UR5, PT, P0 ;  /* 0x0000000511007c0c */ /* 0x000fda000bf06100 */
[----:B------:R-:W-:Y:S05]  /*5f70*/  @P0 BRA `(.L_x_155) ;  /* 0x00000004004c0947 */ /* 0x000fea0003800000 */
[----:B0-----:R-:W0:Y:S01]  /*5f80*/  LDC.64 R10, c[0x0][0x628] ;  /* 0x00018a00ff0a7b82 */ /* 0x001e220000000a00 */
[----:B-1--4-:R-:W1:Y:S01]  /*5f90*/  S2R R12, SR_CTAID.X ;  /* 0x00000000000c7919 */ /* 0x012e620000002500 */
[----:B---3--:R-:W-:Y:S02]  /*5fa0*/  IMAD.MOV.U32 R8, RZ, RZ, R16 ;  /* 0x000000ffff087224 */ /* 0x008fe400078e0010 */
[----:B------:R-:W-:Y:S01]  /*5fb0*/  IMAD.MOV.U32 R9, RZ, RZ, R17 ;  /* 0x000000ffff097224 */ /* 0x000fe200078e0011 */
[----:B------:R-:W2:Y:S03]  /*5fc0*/  S2R R20, SR_CTAID.Y ;  /* 0x0000000000147919 */ /* 0x000ea60000002600 */
[----:B------:R-:W3:Y:S08]  /*5fd0*/  LDC R0, c[0x0][0x630] ;  /* 0x00018c00ff007b82 */ /* 0x000ef00000000800 */
[----:B------:R-:W4:Y:S01]  /*5fe0*/  LDC.64 R14, c[0x0][0x620] ;  /* 0x00018800ff0e7b82 */ /* 0x000f220000000a00 */
[----:B0-----:R-:W-:-:S04]  /*5ff0*/  ISETP.NE.U32.AND P0, PT, R10, RZ, PT ;  /* 0x000000ff0a00720c */ /* 0x001fc80003f05070 */
[----:B------:R-:W-:-:S13]  /*6000*/  ISETP.NE.AND.EX P0, PT, R11, RZ, PT, P0 ;  /* 0x000000ff0b00720c */ /* 0x000fda0003f05300 */
[----:B-1234-:R-:W-:Y:S05]  /*6010*/  @!P0 BRA `(.L_x_156) ;  /* 0x0000000000288947 */ /* 0x01efea0003800000 */
        /* <DEDUP_REMOVED lines=10> */
.L_x_156:
[-CC-:B------:R-:W-:Y:S01]  /*60c0*/  SHF.R.U64 R99, R8, R0.reuse, R9.reuse ;  /* 0x0000000008637219 */ /* 0x180fe20000001209 */
[----:B------:R-:W0:Y:S01]  /*60d0*/  LDC.64 R26, c[0x0][0x640] ;  /* 0x00019000ff1a7b82 */ /* 0x000e220000000a00 */
[----:B------:R-:W-:Y:S01]  /*60e0*/  SHF.R.U32.HI R0, RZ, R0, R9 ;  /* 0x00000000ff007219 */ /* 0x000fe20000011609 */
[----:B------:R-:W-:Y:S01]  /*60f0*/  ULDC UR4, c[0x0][0x150] ;  /* 0x0000540000047ab9 */ /* 0x000fe20000000800 */
[----:B------:R-:W-:Y:S02]  /*6100*/  IADD3 R3, P0, RZ, -R99, RZ ;  /* 0x80000063ff037210 */ /* 0x000fe40007f1e0ff */
[----:B------:R-:W-:-:S03]  /*6110*/  I2FP.F32.U32 R7, R12 ;  /* 0x0000000c00077245 */ /* 0x000fc60000201000 */
[----:B------:R-:W1:Y:S01]  /*6120*/  LDC R6, c[0x0][0x618] ;  /* 0x00018600ff067b82 */ /* 0x000e620000000800 */
[----:B------:R-:W-:Y:S02]  /*6130*/  IMAD.X R5, RZ, RZ, ~R0, P0 ;  /* 0x000000ffff057224 */ /* 0x000fe400000e0e00 */
[----:B------:R-:W-:Y:S01]  /*6140*/  FMUL R7, R7, UR4 ;  /* 0x0000000407077c20 */ /* 0x000fe20008400000 */
[----:B------:R-:W-:Y:S01]  /*6150*/  ULDC UR4, c[0x0][0x154] ;  /* 0x0000550000047ab9 */ /* 0x000fe20000000800 */
[-C--:B------:R-:W-:Y:S02]  /*6160*/  IMAD R0, R5, R14.reuse, RZ ;  /* 0x0000000e05007224 */ /* 0x080fe400078e02ff */
[C---:B------:R-:W-:Y:S01]  /*6170*/  IMAD.WIDE.U32 R4, R3.reuse, R14, R16 ;  /* 0x0000000e03047225 */ /* 0x040fe200078e0010 */
[----:B------:R-:W2:Y:S01]  /*6180*/  LDC R8, c[0x0][0x608] ;  /* 0x00018200ff087b82 */ /* 0x000ea20000000800 */
[----:B------:R-:W3:Y:S02]  /*6190*/  F2I.U32.TRUNC.NTZ R7, R7 ;  /* 0x0000000700077305 */ /* 0x000ee4000020f000 */
[----:B------:R-:W-:Y:S01]  /*61a0*/  IMAD R3, R3, R15, R0 ;  /* 0x0000000f03037224 */ /* 0x000fe200078e0200 */
[----:B------:R-:W-:-:S03]  /*61b0*/  I2FP.F32.U32 R0, R20 ;  /* 0x0000001400007245 */ /* 0x000fc60000201000 */
[----:B------:R-:W-:Y:S01]  /*61c0*/  IMAD.IADD R3, R5, 0x1, R3 ;  /* 0x0000000105037824 */ /* 0x000fe200078e0203 */
[----:B------:R-:W4:Y:S01]  /*61d0*/  LDC R11, c[0x0][0x658] ;  /* 0x00019600ff0b7b82 */ /* 0x000f220000000800 */
[----:B0-----:R-:W-:-:S04]  /*61e0*/  ISETP.NE.U32.AND P0, PT, R26, RZ, PT ;  /* 0x000000ff1a00720c */ /* 0x001fc80003f05070 */
[----:B------:R-:W-:-:S03]  /*61f0*/  ISETP.NE.AND.EX P0, PT, R27, RZ, PT, P0 ;  /* 0x000000ff1b00720c */ /* 0x000fc60003f05300 */
[----:B------:R-:W0:Y:S01]  /*6200*/  LDC R9, c[0x0][0x144] ;  /* 0x00005100ff097b82 */ /* 0x000e220000000800 */
[-C--:B-1----:R-:W-:Y:S01]  /*6210*/  SHF.R.U64 R10, R4, R6.reuse, R3 ;  /* 0x00000006040a7219 */ /* 0x082fe20000001203 */
[----:B---3--:R-:W-:Y:S01]  /*6220*/  IMAD.MOV R7, RZ, RZ, -R7 ;  /* 0x000000ffff077224 */ /* 0x008fe200078e0a07 */
[----:B------:R-:W-:Y:S01]  /*6230*/  SHF.R.U32.HI R3, RZ, R6, R3 ;  /* 0x00000006ff037219 */ /* 0x000fe20000011603 */
[----:B------:R-:W-:-:S04]  /*6240*/  FMUL R6, R0, UR4 ;  /* 0x0000000400067c20 */ /* 0x000fc80008400000 */
[----:B------:R-:W1:Y:S01]  /*6250*/  LDC R21, c[0x0][0x148] ;  /* 0x00005200ff157b82 */ /* 0x000e620000000800 */
[----:B------:R3:W0:Y:S01]  /*6260*/  F2I.U32.TRUNC.NTZ R14, R6 ;  /* 0x00000006000e7305 */ /* 0x000622000020f000 */
[-CC-:B--2---:R-:W-:Y:S02]  /*6270*/  SHF.R.U64 R13, R10, R8.reuse, R3.reuse ;  /* 0x000000080a0d7219 */ /* 0x184fe40000001203 */
[----:B------:R-:W-:-:S04]  /*6280*/  SHF.R.U32.HI R0, RZ, R8, R3 ;  /* 0x00000008ff007219 */ /* 0x000fc80000011603 */
[----:B-----5:R-:W2:Y:S01]  /*6290*/  LDC R24, c[0x0][0x648] ;  /* 0x00019200ff187b82 */ /* 0x020ea20000000800 */
[-CC-:B----4-:R-:W-:Y:S02]  /*62a0*/  SHF.R.U64 R15, R13, R11.reuse, R0.reuse ;  /* 0x0000000b0d0f7219 */ /* 0x190fe40000001200 */
[----:B------:R-:W-:-:S03]  /*62b0*/  SHF.R.U32.HI R5, RZ, R11, R0 ;  /* 0x0000000bff057219 */ /* 0x000fc60000011600 */
[----:B------:R-:W-:Y:S02]  /*62c0*/  IMAD.MOV.U32 R4, RZ, RZ, R15 ;  /* 0x000000ffff047224 */ /* 0x000fe400078e000f */
[----:B------:R-:W4:Y:S01]  /*62d0*/  LDC R28, c[0x0][0x638] ;  /* 0x00018e00ff1c7b82 */ /* 0x000f220000000800 */
[----:B0-----:R-:W-:-:S07]  /*62e0*/  IMAD R25, R9, R7, R12 ;  /* 0x0000000709197224 */ /* 0x001fce00078e020c */
[----:B------:R-:W0:Y:S08]  /*62f0*/  LDC R29, c[0x0][0x610] ;  /* 0x00018400ff1d7b82 */ /* 0x000e300000000800 */
[----:B------:R-:W0:Y:S01]  /*6300*/  LDC R30, c[0x0][0x600] ;  /* 0x00018000ff1e7b82 */ /* 0x000e220000000800 */
[----:B-123--:R-:W-:Y:S05]  /*6310*/  @!P0 BRA `(.L_x_157) ;  /* 0x0000000000288947 */ /* 0x00efea0003800000 */
        /* <DEDUP_REMOVED lines=10> */
.L_x_157:
[----:B------:R-:W-:Y:S01]  /*63c0*/  ISETP.NE.AND P0, PT, R2, 0x1, PT ;  /* 0x000000010200780c */ /* 0x000fe20003f05270 */
[----:B------:R-:W-:Y:S01]  /*63d0*/  IMAD.MOV R14, RZ, RZ, -R14 ;  /* 0x000000ffff0e7224 */ /* 0x000fe200078e0a0e */
[----:B------:R-:W-:Y:S02]  /*63e0*/  SHF.R.U64 R0, R4, R24, R5 ;  /* 0x0000001804007219 */ /* 0x000fe40000001205 */
[----:B------:R-:W-:Y:S02]  /*63f0*/  LOP3.LUT R3, R13, R96, RZ, 0xc0, !PT ;  /* 0x000000600d037212 */ /* 0x000fe400078ec0ff */
[----:B------:R-:W-:Y:S01]  /*6400*/  LOP3.LUT R10, R10, R95, RZ, 0xc0, !PT ;  /* 0x0000005f0a0a7212 */ /* 0x000fe200078ec0ff */
[----:B------:R-:W-:Y:S02]  /*6410*/  IMAD.MOV R4, RZ, RZ, -R0 ;  /* 0x000000ffff047224 */ /* 0x000fe400078e0a00 */
[----:B------:R-:W-:Y:S02]  /*6420*/  IMAD R0, R90, R0, R3 ;  /* 0x000000005a007224 */ /* 0x000fe400078e0203 */
[----:B----4-:R-:W-:-:S02]  /*6430*/  IMAD R3, R4, R28, R15 ;  /* 0x0000001c04037224 */ /* 0x010fc400078e020f */
[----:B------:R-:W-:Y:S02]  /*6440*/  @P0 IMAD R25, R21, R14, R20 ;  /* 0x0000000e15190224 */ /* 0x000fe400078e0214 */
[----:B0-----:R-:W-:Y:S02]  /*6450*/  IMAD R5, R3, R30, R10 ;  /* 0x0000001e03057224 */ /* 0x001fe400078e020a */
[----:B------:R-:W-:Y:S02]  /*6460*/  IMAD R0, R0, R29, R25 ;  /* 0x0000001d00007224 */ /* 0x000fe400078e0219 */
[----:B------:R-:W-:-:S03]  /*6470*/  IMAD.MOV.U32 R4, RZ, RZ, 0x1 ;  /* 0x00000001ff047424 */ /* 0x000fc600078e00ff */
[----:B------:R-:W-:Y:S02]  /*6480*/  SEL R100, R5, R0, !P0 ;  /* 0x0000000005647207 */ /* 0x000fe40004000000 */
[----:B------:R-:W-:Y:S02]  /*6490*/  PRMT R3, R4, 0x7610, R3 ;  /* 0x0000761004037816 */ /* 0x000fe40000000003 */
[----:B------:R-:W-:-:S07]  /*64a0*/  SEL R0, R0, R5, !P0 ;  /* 0x0000000500007207 */ /* 0x000fce0004000000 */
.L_x_155:
[----:B------:R-:W-:Y:S01]  /*64b0*/  LOP3.LUT P0, RZ, R3, 0xff, RZ, 0xc0, !PT ;  /* 0x000000ff03ff7812 */ /* 0x000fe2000780c0ff */
[----:B------:R-:W-:Y:S01]  /*64c0*/  UIMAD.WIDE.U32 UR4, UR41, -0x55555555, URZ ;  /* 0xaaaaaaab290478a5 */ /* 0x000fe2000f8e003f */
[----:B------:R-:W-:-:S03]  /*64d0*/  IMAD.MOV.U32 R101, RZ, RZ, R0 ;  /* 0x000000ffff657224 */ /* 0x000fc600078e0000 */
[----:B------:R-:W-:-:S04]  /*64e0*/  USHF.R.U32.HI UR4, URZ, 0x2, UR5 ;  /* 0x000000023f047899 */ /* 0x000fc80008011605 */
[----:B------:R-:W-:-:S04]  /*64f0*/  UIMAD UR41, UR4, -0x6, UR41 ;  /* 0xfffffffa042978a4 */ /* 0x000fc8000f8e0229 */
[----:B------:R-:W-:Y:S08]  /*6500*/  @P0 BRA `(.L_x_158) ;  /* 0xffffffac003c0947 */ /* 0x000ff0000383ffff */
[----:B------:R-:W-:Y:S05]  /*6510*/  EXIT ;  /* 0x000000000000794d */ /* 0x000fea0003800000 */
.L_x_3:
        /* <DEDUP_REMOVED lines=26> */
.L_x_160:
[--C-:B------:R-:W-:Y:S01]  /*66c0*/  SHF.R.U64 R14, R12, R20, R13.reuse ;  /* 0x000000140c0e7219 */ /* 0x100fe2000000120d */
[----:B------:R-:W0:Y:S01]  /*66d0*/  LDC R24, c[0x0][0x618] ;  /* 0x00018600ff187b82 */ /* 0x000e220000000800 */
[----:B------:R-:W-:Y:S01]  /*66e0*/  I2FP.F32.U32 R8, R6 ;  /* 0x0000000600087245 */ /* 0x000fe20000201000 */
[----:B------:R-:W-:Y:S01]  /*66f0*/  ULDC UR4, c[0x0][0x150] ;  /* 0x0000540000047ab9 */ /* 0x000fe20000000800 */
[----:B------:R-:W-:Y:S02]  /*6700*/  SHF.R.U32.HI R7, RZ, R20, R13 ;  /* 0x00000014ff077219 */ /* 0x000fe4000001160d */
[----:B------:R-:W-:Y:S01]  /*6710*/  IADD3 R11, P0, RZ, -R14, RZ ;  /* 0x8000000eff0b7210 */ /* 0x000fe20007f1e0ff */
[----:B------:R-:W-:Y:S01]  /*6720*/  FMUL R13, R8, UR4 ;  /* 0x00000004080d7c20 */ /* 0x000fe20008400000 */
[----:B------:R-:W-:Y:S01]  /*6730*/  ULDC UR4, c[0x0][0x154] ;  /* 0x0000550000047ab9 */ /* 0x000fe20000000800 */
[----:B------:R-:W1:Y:S02]  /*6740*/  LDC.64 R26, c[0x0][0x640] ;  /* 0x00019000ff1a7b82 */ /* 0x000e640000000a00 */
[----:B------:R-:W-:-:S02]  /*6750*/  IMAD.X R7, RZ, RZ, ~R7, P0 ;  /* 0x000000ffff077224 */ /* 0x000fc400000e0e07 */
[----:B------:R-:W2:Y:S01]  /*6760*/  F2I.U32.TRUNC.NTZ R13, R13 ;  /* 0x0000000d000d7305 */ /* 0x000ea2000020f000 */
[----:B------:R-:W-:-:S03]  /*6770*/  IMAD.WIDE.U32 R8, R11, R22, R16 ;  /* 0x000000160b087225 */ /* 0x000fc600078e0010 */
[----:B------:R-:W3:Y:S01]  /*6780*/  LDC R15, c[0x0][0x144] ;  /* 0x00005100ff0f7b82 */ /* 0x000ee20000000800 */
[----:B------:R-:W-:-:S04]  /*6790*/  IMAD R10, R7, R22, RZ ;  /* 0x00000016070a7224 */ /* 0x000fc800078e02ff */
[----:B------:R-:W-:Y:S02]  /*67a0*/  IMAD R7, R11, R23, R10 ;  /* 0x000000170b077224 */ /* 0x000fe400078e020a */
[----:B------:R-:W-:Y:S01]  /*67b0*/  IMAD.MOV.U32 R10, RZ, RZ, -0x1 ;  /* 0xffffffffff0a7424 */ /* 0x000fe200078e00ff */
[----:B------:R-:W4:Y:S01]  /*67c0*/  LDC R20, c[0x0][0x608] ;  /* 0x00018200ff147b82 */ /* 0x000f220000000800 */
[----:B------:R-:W-:Y:S01]  /*67d0*/  IMAD.IADD R7, R9, 0x1, R7 ;  /* 0x0000000109077824 */ /* 0x000fe200078e0207 */
[----:B------:R-:W-:-:S04]  /*67e0*/  I2FP.F32.U32 R9, R5 ;  /* 0x0000000500097245 */ /* 0x000fc80000201000 */
[-C--:B0-----:R-:W-:Y:S01]  /*67f0*/  SHF.R.U64 R12, R8, R24.reuse, R7 ;  /* 0x00000018080c7219 */ /* 0x081fe20000001207 */
[----:B--2---:R-:W-:Y:S01]  /*6800*/  IMAD.MOV R8, RZ, RZ, -R13 ;  /* 0x000000ffff087224 */ /* 0x004fe200078e0a0d */
[----:B------:R-:W0:Y:S01]  /*6810*/  LDC R11, c[0x0][0x658] ;  /* 0x00019600ff0b7b82 */ /* 0x000e220000000800 */
[----:B-1----:R-:W-:Y:S01]  /*6820*/  ISETP.NE.U32.AND P0, PT, R26, RZ, PT ;  /* 0x000000ff1a00720c */ /* 0x002fe20003f05070 */
[----:B------:R-:W-:Y:S01]  /*6830*/  FMUL R9, R9, UR4 ;  /* 0x0000000409097c20 */ /* 0x000fe20008400000 */
[----:B------:R-:W-:Y:S02]  /*6840*/  SHF.R.U32.HI R7, RZ, R24, R7 ;  /* 0x00000018ff077219 */ /* 0x000fe40000011607 */
[----:B------:R-:W-:-:S03]  /*6850*/  ISETP.NE.AND.EX P0, PT, R27, RZ, PT, P0 ;  /* 0x000000ff1b00720c */ /* 0x000fc60003f05300 */
[----:B------:R-:W1:Y:S01]  /*6860*/  LDC R22, c[0x0][0x148] ;  /* 0x00005200ff167b82 */ /* 0x000e620000000800 */
[----:B---3--:R-:W-:Y:S02]  /*6870*/  IMAD R23, R15, R8, R6 ;  /* 0x000000080f177224 */ /* 0x008fe400078e0206 */
[----:B------:R-:W-:-:S05]  /*6880*/  IMAD.MOV.U32 R8, RZ, RZ, 0x1 ;  /* 0x00000001ff087424 */ /* 0x000fca00078e00ff */
[----:B------:R-:W2:Y:S01]  /*6890*/  LDC R21, c[0x0][0x600] ;  /* 0x00018000ff157b82 */ /* 0x000ea20000000800 */
[-CC-:B----4-:R-:W-:Y:S02]  /*68a0*/  SHF.R.U64 R15, R12, R20.reuse, R7.reuse ;  /* 0x000000140c0f7219 */ /* 0x190fe40000001207 */
[----:B------:R-:W-:Y:S02]  /*68b0*/  SHF.R.U32.HI R6, RZ, R20, R7 ;  /* 0x00000014ff067219 */ /* 0x000fe40000011607 */
[----:B------:R3:W4:Y:S03]  /*68c0*/  F2I.U32.TRUNC.NTZ R20, R9 ;  /* 0x0000000900147305 */ /* 0x000726000020f000 */
[----:B------:R-:W1:Y:S01]  /*68d0*/  LDC R25, c[0x0][0x648] ;  /* 0x00019200ff197b82 */ /* 0x000e620000000800 */
[-C--:B0-----:R-:W-:Y:S02]  /*68e0*/  SHF.R.U64 R19, R15, R11.reuse, R6 ;  /* 0x0000000b0f137219 */ /* 0x081fe40000001206 */
[----:B------:R-:W-:-:S02]  /*68f0*/  SHF.L.U32 R10, R10, R11, RZ ;  /* 0x0000000b0a0a7219 */ /* 0x000fc400000006ff */
[-C--:B------:R-:W-:Y:S01]  /*6900*/  SHF.R.U32.HI R7, RZ, R11.reuse, R6 ;  /* 0x0000000bff077219 */ /* 0x080fe20000011606 */
[----:B------:R-:W-:Y:S01]  /*6910*/  IMAD.MOV.U32 R6, RZ, RZ, R19 ;  /* 0x000000ffff067224 */ /* 0x000fe200078e0013 */
[----:B------:R-:W-:Y:S01]  /*6920*/  SHF.L.U32 R24, R8, R11, RZ ;  /* 0x0000000b08187219 */ /* 0x000fe200000006ff */
[----:B------:R-:W0:Y:S01]  /*6930*/  LDC R28, c[0x0][0x638] ;  /* 0x00018e00ff1c7b82 */ /* 0x000e220000000800 */
[----:B------:R-:W-:-:S07]  /*6940*/  LOP3.LUT R30, RZ, R10, RZ, 0x33, !PT ;  /* 0x0000000aff1e7212 */ /* 0x000fce00078e33ff */
[----:B------:R-:W0:Y:S01]  /*6950*/  LDC R29, c[0x0][0x610] ;  /* 0x00018400ff1d7b82 */ /* 0x000e220000000800 */
[----:B---34-:R-:W-:Y:S05]  /*6960*/  @!P0 BRA `(.L_x_161) ;  /* 0x0000000000288947 */ /* 0x018fea0003800000 */
[----:B------:R-:W3:Y:S02]  /*6970*/  LDC R6, c[0x0][0x64c] ;  /* 0x00019300ff067b82 */ /* 0x000ee40000000800 */
[----:B---3--:R-:W-:-:S05]  /*6980*/  IADD3 R11, P0, R19, R6, RZ ;  /* 0x00000006130b7210 */ /* 0x008fca0007f1e0ff */
        /* <DEDUP_REMOVED lines=8> */
.L_x_161:
[----:B------:R-:W-:Y:S01]  /*6a10*/  ISETP.NE.AND P0, PT, R2, 0x1, PT ;  /* 0x000000010200780c */ /* 0x000fe20003f05270 */
[----:B--2---:R-:W-:Y:S01]  /*6a20*/  VIADD R9, R21, 0xffffffff ;  /* 0xffffffff15097836 */ /* 0x004fe20000000000 */
[----:B-1----:R-:W-:Y:S01]  /*6a30*/  SHF.R.U64 R7, R6, R25, R7 ;  /* 0x0000001906077219 */ /* 0x002fe20000001207 */
[----:B------:R-:W-:Y:S01]  /*6a40*/  IMAD.MOV R20, RZ, RZ, -R20 ;  /* 0x000000ffff147224 */ /* 0x000fe200078e0a14 */
[----:B------:R-:W-:Y:S02]  /*6a50*/  LOP3.LUT R6, R15, R30, RZ, 0xc0, !PT ;  /* 0x0000001e0f067212 */ /* 0x000fe400078ec0ff */
[----:B------:R-:W-:Y:S01]  /*6a60*/  LOP3.LUT R12, R12, R9, RZ, 0xc0, !PT ;  /* 0x000000090c0c7212 */ /* 0x000fe200078ec0ff */
[----:B------:R-:W-:Y:S02]  /*6a70*/  IMAD.MOV R8, RZ, RZ, -R7 ;  /* 0x000000ffff087224 */ /* 0x000fe400078e0a07 */
[----:B------:R-:W-:Y:S02]  /*6a80*/  IMAD R6, R24, R7, R6 ;  /* 0x0000000718067224 */ /* 0x000fe400078e0206 */
[----:B------:R-:W-:-:S02]  /*6a90*/  IMAD.MOV.U32 R9, RZ, RZ, 0x1 ;  /* 0x00000001ff097424 */ /* 0x000fc400078e00ff */
[----:B------:R-:W-:Y:S02]  /*6aa0*/  @P0 IMAD R23, R22, R20, R5 ;  /* 0x0000001416170224 */ /* 0x000fe400078e0205 */
[----:B0-----:R-:W-:Y:S02]  /*6ab0*/  IMAD R5, R8, R28, R19 ;  /* 0x0000001c08057224 */ /* 0x001fe400078e0213 */
[----:B------:R-:W-:Y:S02]  /*6ac0*/  IMAD R19, R6, R29, R23 ;  /* 0x0000001d06137224 */ /* 0x000fe400078e0217 */
[----:B------:R-:W-:Y:S02]  /*6ad0*/  IMAD R6, R5, R21, R12 ;  /* 0x0000001505067224 */ /* 0x000fe400078e020c */
[----:B------:R-:W-:-:S03]  /*6ae0*/  IMAD.MOV.U32 R8, RZ, RZ, R14 ;  /* 0x000000ffff087224 */ /* 0x000fc600078e000e */
[----:B------:R-:W-:Y:S02]  /*6af0*/  SEL R20, R6, R19, !P0 ;  /* 0x0000001306147207 */ /* 0x000fe40004000000 */
[----:B------:R-:W-:-:S07]  /*6b00*/  SEL R19, R19, R6, !P0 ;  /* 0x0000000613137207 */ /* 0x000fce0004000000 */
.L_x_159:
[----:B------:R-:W-:-:S08]  /*6b10*/  NOP ;  /* 0x0000000000007918 */ /* 0x000fd00000000000 */
[----:B------:R-:W0:-:S00]  /*6b20*/  USETMAXREG.DEALLOC.CTAPOOL 0x28 ;  /* 0x00000028000079c8 */ /* 0x000e0000080e0500 */
[----:B0-----:R-:W-:-:S13]  /*6b30*/  ISETP.NE.AND P0, PT, R0, RZ, PT ;  /* 0x000000ff0000720c */ /* 0x001fda0003f05270 */
[----:B------:R-:W-:Y:S05]  /*6b40*/  @P0 EXIT ;  /* 0x000000000000094d */ /* 0x000fea0003800000 */
[----:B------:R-:W-:Y:S01]  /*6b50*/  LOP3.LUT P0, RZ, R9, 0xff, RZ, 0xc0, !PT ;  /* 0x000000ff09ff7812 */ /* 0x000fe2000780c0ff */
[----:B------:R-:W-:Y:S02]  /*6b60*/  IMAD.MOV.U32 R0, RZ, RZ, 0x1 ;  /* 0x00000001ff007424 */ /* 0x000fe400078e00ff */
[----:B------:R-:W-:-:S10]  /*6b70*/  IMAD.MOV.U32 R12, RZ, RZ, RZ ;  /* 0x000000ffff0c7224 */ /* 0x000fd400078e00ff */
[----:B------:R-:W-:Y:S05]  /*6b80*/  @!P0 BRA `(.L_x_162) ;  /* 0x0000000c000c8947 */ /* 0x000fea0003800000 */
[----:B------:R-:W0:Y:S01]  /*6b90*/  LDC R0, c[0x0][0x28c] ;  /* 0x0000a300ff007b82 */ /* 0x000e220000000800 */
[----:B------:R-:W-:Y:S01]  /*6ba0*/  LOP3.LUT P0, RZ, R3, 0x1f, RZ, 0xc0, !PT ;  /* 0x0000001f03ff7812 */ /* 0x000fe2000780c0ff */
[----:B------:R-:W-:Y:S01]  /*6bb0*/  ULDC UR5, c[0x0][0x658] ;  /* 0x0001960000057ab9 */ /* 0x000fe20000000800 */
[----:B------:R-:W-:Y:S01]  /*6bc0*/  UMOV UR6, 0xffffffff ;  /* 0xffffffff00067882 */ /* 0x000fe20000000000 */
[----:B------:R-:W-:Y:S01]  /*6bd0*/  BSSY B0, `(.L_x_162) ;  /* 0x00000be000007945 */ /* 0x000fe20003800000 */
[----:B------:R-:W-:Y:S01]  /*6be0*/  USHF.L.U32 UR6, UR6, UR5, URZ ;  /* 0x0000000506067299 */ /* 0x000fe2000800063f */
[C---:B------:R-:W-:Y:S01]  /*6bf0*/  ISETP.NE.AND P2, PT, R4.reuse, RZ, PT ;  /* 0x000000ff0400720c */ /* 0x040fe20003f45270 */
[----:B------:R-:W-:Y:S01]  /*6c00*/  IMAD.MOV.U32 R13, RZ, RZ, 0x1 ;  /* 0x00000001ff0d7424 */ /* 0x000fe200078e00ff */
[----:B------:R-:W-:Y:S01]  /*6c10*/  ISETP.NE.OR P0, PT, R4, RZ, !P0 ;  /* 0x000000ff0400720c */ /* 0x000fe20004705670 */
[----:B------:R-:W-:Y:S01]  /*6c20*/  IMAD.MOV.U32 R12, RZ, RZ, RZ ;  /* 0x000000ffff0c7224 */ /* 0x000fe200078e00ff */
[----:B------:R-:W-:Y:S01]  /*6c30*/  LOP3.LUT R11, R18, 0x2, RZ, 0xfc, !PT ;  /* 0x00000002120b7812 */ /* 0x000fe200078efcff */
[----:B------:R-:W-:Y:S01]  /*6c40*/  ULDC UR4, c[0x0][0x600] ;  /* 0x0001800000047ab9 */ /* 0x000fe20000000800 */
[----:B------:R-:W-:Y:S01]  /*6c50*/  UMOV UR7, 0x1 ;  /* 0x0000000100077882 */ /* 0x000fe20000000000 */
[----:B------:R-:W-:-:S02]  /*6c60*/  UIADD3 UR15, UR4, -0x1, URZ ;  /* 0xffffffff040f7890 */ /* 0x000fc4000fffe03f */
[----:B------:R-:W-:Y:S02]  /*6c70*/  USHF.L.U32 UR17, UR7, UR5, URZ ;  /* 0x0000000507117299 */ /* 0x000fe4000800063f */
[----:B------:R-:W-:Y:S01]  /*6c80*/  ULOP3.LUT UR16, URZ, UR6, URZ, 0x33, !UPT ;  /* 0x000000063f107292 */ /* 0x000fe2000f8e333f */
[----:B------:R-:W-:Y:S01]  /*6c90*/  ULDC.64 UR20, c[0x0][0x198] ;  /* 0x0000660000147ab9 */ /* 0x000fe20000000a00 */
[----:B0-----:R-:W-:-:S05]  /*6ca0*/  VIADD R0, R0, 0x1f ;  /* 0x0000001f00007836 */ /* 0x001fca0000000000 */
[----:B------:R-:W-:-:S04]  /*6cb0*/  SHF.R.S32.HI R3, RZ, 0x1f, R0 ;  /* 0x0000001fff037819 */ /* 0x000fc80000011400 */
[----:B------:R-:W-:Y:S01]  /*6cc0*/  LEA.HI R3, R3, R0, RZ, 0x5 ;  /* 0x0000000003037211 */ /* 0x000fe200078f28ff */
[----:B------:R-:W-:-:S03]  /*6cd0*/  IMAD.MOV.U32 R0, RZ, RZ, 0x1 ;  /* 0x00000001ff007424 */ /* 0x000fc600078e00ff */
[----:B------:R-:W-:-:S05]  /*6ce0*/  SHF.R.S32.HI R3, RZ, 0x5, R3 ;  /* 0x00000005ff037819 */ /* 0x000fca0000011403 */
[----:B------:R-:W-:-:S07]  /*6cf0*/  VIADD R10, R3, 0x1 ;  /* 0x00000001030a7836 */ /* 0x000fce0000000000 */
.L_x_174:
[----:B------:R-:W-:-:S03]  /*6d00*/  UMOV UR4, 0xffffffff ;  /* 0xffffffff00047882 */ /* 0x000fc60000000000 */
[----:B------:R-:W-:Y:S05]  /*6d10*/  BRA.DIV UR4, `(.L_x_163) ;  /* 0x0000000e04dc7947 */ /* 0x000fea000b800000 */
[----:B------:R-:W-:-:S13]  /*6d20*/  ELECT P6, URZ, PT ;  /* 0x00000000003f782f */ /* 0x000fda00038c0000 */
.L_x_187:
[----:B------:R-:W0:Y:S01]  /*6d30*/  LDC R4, c[0x0][0x28c] ;  /* 0x0000a300ff047b82 */ /* 0x000e220000000800 */
[----:B------:R-:W-:Y:S01]  /*6d40*/  BSSY B1, `(.L_x_164) ;  /* 0x0000035000017945 */ /* 0x000fe20003800000 */
[----:B0-----:R-:W-:-:S13]  /*6d50*/  ISETP.LT.OR P6, PT, R4, 0x1, !P6 ;  /* 0x000000010400780c */ /* 0x001fda00077c1670 */
[----:B------:R-:W-:Y:S05]  /*6d60*/  @P6 BRA `(.L_x_165) ;  /* 0x0000000000c86947 */ /* 0x000fea0003800000 */
[----:B------:R-:W-:Y:S02]  /*6d70*/  IMAD.SHL.U32 R20, R20, 0x80, RZ ;  /* 0x0000008014147824 */ /* 0x000fe400078e00ff */
[----:B------:R-:W-:Y:S02]  /*6d80*/  IMAD.SHL.U32 R19, R19, 0x80, RZ ;  /* 0x0000008013137824 */ /* 0x000fe400078e00ff */
[----:B------:R-:W-:Y:S02]  /*6d90*/  IMAD.MOV.U32 R21, RZ, RZ, RZ ;  /* 0x000000ffff157224 */ /* 0x000fe400078e00ff */
[----:B------:R-:W-:Y:S02]  /*6da0*/  IMAD.MOV.U32 R4, RZ, RZ, R10 ;  /* 0x000000ffff047224 */ /* 0x000fe400078e000a */
[----:B------:R-:W-:Y:S02]  /*6db0*/  IMAD.MOV.U32 R5, RZ, RZ, R0 ;  /* 0x000000ffff057224 */ /* 0x000fe400078e0000 */
[----:B------:R-:W-:-:S07]  /*6dc0*/  IMAD.MOV.U32 R6, RZ, RZ, R12 ;  /* 0x000000ffff067224 */ /* 0x000fce00078e000c */
.L_x_169:
[----:B------:R-:W0:Y:S01]  /*6dd0*/  S2R R14, SR_CgaCtaId ;  /* 0x00000000000e7919 */ /* 0x000e220000008800 */
[----:B------:R-:W-:Y:S01]  /*6de0*/  MOV R7, 0x400 ;  /* 0x0000040000077802 */ /* 0x000fe20000000f00 */
[----:B------:R-:W1:Y:S03]  /*6df0*/  @!P2 LDC R9, c[0x0][0x500] ;  /* 0x00014000ff09ab82 */ /* 0x000e660000000800 */
[----:B0-----:R-:W-:Y:S02]  /*6e00*/  LEA R15, R14, R7, 0x18 ;  /* 0x000000070e0f7211 */ /* 0x001fe400078ec0ff */
[----:B------:R-:W-:-:S03]  /*6e10*/  SHF.L.U32 R7, R5, 0x1f, RZ ;  /* 0x0000001f05077819 */ /* 0x000fc600000006ff */
[----:B------:R-:W-:-:S04]  /*6e20*/  IMAD R14, R6, 0x8, R15 ;  /* 0x00000008060e7824 */ /* 0x000fc800078e020f */
[----:B------:R-:W0:Y:S02]  /*6e30*/  SYNCS.PHASECHK.TRANS64.TRYWAIT P1, [R14+URZ+0x30], R7 ;  /* 0x000030070e0075a7 */ /* 0x000e24000802017f */
[----:B01----:R-:W-:Y:S05]  /*6e40*/  @!P1 BRA `(.L_x_166) ;  /* 0x0000000c00b09947 */ /* 0x003fea0003800000 */
.L_x_188:
[----:B0-----:R-:W-:Y:S01]  /*6e50*/  PRMT R7, R11, 0x9910, RZ ;  /* 0x000099100b077816 */ /* 0x001fe200000000ff */
[----:B------:R0:W-:Y:S03]  /*6e60*/  @!P2 SYNCS.ARRIVE.TRANS64 RZ, [R14+URZ], R9 ;  /* 0x000000090effa9a7 */ /* 0x0001e6000800003f */
[----:B------:R-:W-:-:S13]  /*6e70*/  ISETP.NE.AND P1, PT, R7, 0x2, PT ;  /* 0x000000020700780c */ /* 0x000fda0003f25270 */
[----:B0-----:R-:W-:Y:S05]  /*6e80*/  @P1 BRA `(.L_x_167) ;  /* 0x0000000000041947 */ /* 0x001fea0003800000 */
[----:B------:R-:W-:Y:S01]  /*6e90*/  BPT.TRAP 0x1 ;  /* 0x000000040000795c */ /* 0x000fe20000300000 */
.L_x_167:
[----:B------:R-:W-:Y:S05]  /*6ea0*/  @P0 BRA `(.L_x_168) ;  /* 0x0000000000040947 */ /* 0x000fea0003800000 */
[----:B------:R-:W-:Y:S01]  /*6eb0*/  BPT.TRAP 0x1 ;  /* 0x000000040000795c */ /* 0x000fe20000300000 */
.L_x_168:
[----:B------:R-:W-:Y:S01]  /*6ec0*/  IMAD R15, R6, 0x4000, R15 ;  /* 0x00004000060f7824 */ /* 0x000fe200078e020f */
[----:B------:R-:W-:Y:S01]  /*6ed0*/  R2UR UR9, R14 ;  /* 0x000000000e0972ca */ /* 0x000fe200000e0000 */
[----:B------:R-:W-:Y:S01]  /*6ee0*/  VIADD R4, R4, 0xffffffff ;  /* 0xffffffff04047836 */ /* 0x000fe20000000000 */
[----:B------:R-:W-:Y:S01]  /*6ef0*/  UIADD3 UR4, UP0, UR20, 0xf0, URZ ;  /* 0x000000f014047890 */ /* 0x000fe2000ff1e03f */
[----:B------:R-:W-:Y:S01]  /*6f00*/  R2UR UR11, R19 ;  /* 0x00000000130b72ca */ /* 0x000fe200000e0000 */
[----:B------:R-:W-:Y:S01]  /*6f10*/  UIADD3 UR22, UP1, UR20, 0x1f0, URZ ;  /* 0x000001f014167890 */ /* 0x000fe2000ff3e03f */
[----:B------:R-:W-:Y:S01]  /*6f20*/  R2UR UR8, R15 ;  /* 0x000000000f0872ca */ /* 0x000fe200000e0000 */
[----:B------:R-:W-:Y:S01]  /*6f30*/  UIADD3.X UR5, URZ, UR21, URZ, UP0, !UPT ;  /* 0x000000153f057290 */ /* 0x000fe200087fe43f */
[C---:B------:R-:W-:Y:S01]  /*6f40*/  R2UR UR10, R21.reuse ;  /* 0x00000000150a72ca */ /* 0x040fe200000e0000 */
[----:B------:R-:W-:Y:S01]  /*6f50*/  VIADD R6, R6, 0x1 ;  /* 0x0000000106067836 */ /* 0x000fe20000000000 */
[----:B------:R-:W-:Y:S01]  /*6f60*/  R2UR UR12, R8 ;  /* 0x00000000080c72ca */ /* 0x000fe200000e0000 */
[----:B------:R-:W-:Y:S01]  /*6f70*/  UIADD3.X UR23, URZ, UR21, URZ, UP1, !UPT ;  /* 0x000000153f177290 */ /* 0x000fe20008ffe43f */
[----:B------:R-:W-:Y:S01]  /*6f80*/  R2UR UR18, R20 ;  /* 0x00000000141272ca */ /* 0x000fe200000e0000 */
[----:B------:R-:W-:Y:S01]  /*6f90*/  UMOV UR6, 0x0 ;  /* 0x0000000000067882 */ /* 0x000fe20000000000 */
[----:B------:R-:W-:Y:S01]  /*6fa0*/  ISETP.GT.AND P3, PT, R4, 0x1, PT ;  /* 0x000000010400780c */ /* 0x000fe20003f64270 */
[----:B------:R-:W-:Y:S01]  /*6fb0*/  UMOV UR7, 0x10000000 ;  /* 0x1000000000077882 */ /* 0x000fe20000000000 */
[----:B------:R-:W-:Y:S01]  /*6fc0*/  ISETP.NE.AND P1, PT, R6, 0x6, PT ;  /* 0x000000060600780c */ /* 0x000fe20003f25270 */
[----:B------:R-:W-:-:S02]  /*6fd0*/  VIADD R21, R21, 0x20 ;  /* 0x0000002015157836 */ /* 0x000fc40000000000 */
[----:B------:R-:W-:Y:S01]  /*6fe0*/  UIADD3 UR13, UR8, 0x180, URZ ;  /* 0x00000180080d7890 */ /* 0x000fe2000fffe03f */
[----:B------:R-:W-:Y:S01]  /*6ff0*/  SEL R14, RZ, 0x1, P1 ;  /* 0x00000001ff0e7807 */ /* 0x000fe20000800000 */
[----:B------:R-:W-:Y:S01]  /*7000*/  UIADD3 UR14, UR8, 0x18180, URZ ;  /* 0x00018180080e7890 */ /* 0x000fe2000fffe03f */
[----:B------:R-:W-:Y:S02]  /*7010*/  SEL R6, R6, RZ, P1 ;  /* 0x000000ff06067207 */ /* 0x000fe40000800000 */
[----:B------:R-:W-:Y:S02]  /*7020*/  LOP3.LUT R5, R5, R14, RZ, 0x3c, !PT ;  /* 0x0000000e05057212 */ /* 0x000fe400078e3cff */
[----:B------:R-:W-:Y:S02]  /*7030*/  UMOV UR8, UR13 ;  /* 0x0000000d00087c82 */ /* 0x000fe40008000000 */
[----:B------:R0:W-:Y:S02]  /*7040*/  UTMALDG.3D [UR8], [UR4], desc[UR6] ;  /* 0x00000608040075b4 */ /* 0x0001e40008011000 */
[----:B0-----:R-:W-:Y:S01]  /*7050*/  UMOV UR8, UR14 ;  /* 0x0000000e00087c82 */ /* 0x001fe20008000000 */
[----:B------:R-:W-:-:S02]  /*7060*/  UMOV UR11, UR18 ;  /* 0x00000012000b7c82 */ /* 0x000fc40008000000 */
[----:B------:R0:W-:Y:S02]  /*7070*/  UTMALDG.3D [UR8], [UR22], desc[UR6] ;  /* 0x00000608160075b4 */ /* 0x0001e40008011000 */
[----:B0-----:R-:W-:Y:S05]  /*7080*/  @P3 BRA `(.L_x_169) ;  /* 0xfffffffc00503947 */ /* 0x001fea000383ffff */
.L_x_165:
[----:B------:R-:W-:Y:S05]  /*7090*/  BSYNC B1 ;  /* 0x0000000000017941 */ /* 0x000fea0003800000 */
.L_x_164:
[----:B------:R-:W-:Y:S01]  /*70a0*/  LOP3.LUT P3, RZ, R13, 0xff, RZ, 0xc0, !PT ;  /* 0x000000ff0dff7812 */ /* 0x000fe2000786c0ff */
[----:B------:R-:W-:Y:S01]  /*70b0*/  IMAD.IADD R12, R3, 0x1, R12 ;  /* 0x00000001030c7824 */ /* 0x000fe200078e020c */
[----:B------:R-:W-:Y:S01]  /*70c0*/  IADD3 R16, P4, R16, UR36, RZ ;  /* 0x0000002410107c10 */ /* 0x000fe2000ff9e0ff */
[----:B------:R-:W-:Y:S01]  /*70d0*/  ULDC.64 UR4, c[0x0][0x650] ;  /* 0x0001940000047ab9 */ /* 0x000fe20000000a00 */
[----:B------:R-:W-:Y:S01]  /*70e0*/  BSSY B1, `(.L_x_170) ;  /* 0x000006a000017945 */ /* 0x000fe20003800000 */
[----:B------:R-:W-:Y:S01]  /*70f0*/  IMAD.MOV.U32 R19, RZ, RZ, -0x1 ;  /* 0xffffffffff137424 */ /* 0x000fe200078e00ff */
[----:B------:R-:W-:Y:S01]  /*7100*/  ISETP.GT.U32.AND P1, PT, R12, 0x5, PT ;  /* 0x000000050c00780c */ /* 0x000fe20003f24070 */
[----:B------:R-:W-:Y:S01]  /*7110*/  IMAD.MOV.U32 R20, RZ, RZ, -0x1 ;  /* 0xffffffffff147424 */ /* 0x000fe200078e00ff */
[----:B------:R-:W-:Y:S01]  /*7120*/  IADD3.X R17, R17, UR42, RZ, P4, !PT ;  /* 0x0000002a11117c10 */ /* 0x000fe2000a7fe4ff */
[----:B------:R-:W-:Y:S01]  /*7130*/  IMAD.MOV.U32 R8, RZ, RZ, -0x1 ;  /* 0xffffffffff087424 */ /* 0x000fe200078e00ff */
[----:B------:R-:W-:-:S02]  /*7140*/  ISETP.LT.U32.AND P1, PT, R3, 0x6, P1 ;  /* 0x000000060300780c */ /* 0x000fc40000f21070 */
[----:B------:R-:W-:Y:S01]  /*7150*/  PRMT R13, RZ, 0x7610, R13 ;  /* 0x00007610ff0d7816 */ /* 0x000fe2000000000d */
[----:B------:R-:W0:Y:S01]  /*7160*/  @P3 S2R R5, SR_CgaCtaId ;  /* 0x0000000000053919 */ /* 0x000e220000008800 */
[----:B------:R-:W-:-:S04]  /*7170*/  @P3 MOV R4, 0x400 ;  /* 0x0000040000043802 */ /* 0x000fc80000000f00 */
[----:B0-----:R-:W-:Y:S01]  /*7180*/  @P3 LEA R6, R5, R4, 0x18 ;  /* 0x0000000405063211 */ /* 0x001fe200078ec0ff */
[----:B------:R-:W-:-:S03]  /*7190*/  IMAD.WIDE.U32 R4, R12, -0x55555555, RZ ;  /* 0xaaaaaaab0c047825 */ /* 0x000fc600078e00ff */
[----:B------:R0:W-:Y:S01]  /*71a0*/  @P3 SYNCS.ARRIVE.TRANS64.A1T0 RZ, [R6+URZ+0x78], RZ ;  /* 0x000078ff06ff39a7 */ /* 0x0001e2000810003f */
[----:B------:R-:W-:Y:S02]  /*71b0*/  ISETP.GE.U32.AND P3, PT, R3, 0x6, PT ;  /* 0x000000060300780c */ /* 0x000fe40003f66070 */
[----:B------:R-:W-:Y:S02]  /*71c0*/  SHF.R.U32.HI R7, RZ, 0x2, R5 ;  /* 0x00000002ff077819 */ /* 0x000fe40000011605 */
[----:B------:R-:W-:Y:S02]  /*71d0*/  SEL R5, RZ, 0x1, !P1 ;  /* 0x00000001ff057807 */ /* 0x000fe40004800000 */
[----:B------:R-:W-:Y:S01]  /*71e0*/  ISETP.GE.U32.AND P1, PT, R16, UR4, PT ;  /* 0x0000000410007c0c */ /* 0x000fe2000bf26070 */
[----:B------:R-:W-:Y:S01]  /*71f0*/  IMAD R12, R7, -0x6, R12 ;  /* 0xfffffffa070c7824 */ /* 0x000fe200078e020c */
[----:B------:R-:W-:Y:S02]  /*7200*/  LOP3.LUT R0, R0, R5, RZ, 0x3c, !PT ;  /* 0x0000000500007212 */ /* 0x000fe400078e3cff */
[----:B------:R-:W-:-:S02]  /*7210*/  ISETP.GE.U32.AND.EX P1, PT, R17, UR5, PT, P1 ;  /* 0x0000000511007c0c */ /* 0x000fc4000bf26110 */
[----:B------:R-:W-:Y:S02]  /*7220*/  PRMT R4, RZ, 0x7610, R4 ;  /* 0x00007610ff047816 */ /* 0x000fe40000000004 */
[----:B------:R-:W-:-:S09]  /*7230*/  @P3 LOP3.LUT R0, R0, 0x1, R7, 0x78, !PT ;  /* 0x0000000100003812 */ /* 0x000fd200078e7807 */
[----:B0-----:R-:W-:Y:S05]  /*7240*/  @P1 BRA `(.L_x_171) ;  /* 0x00000004004c1947 */ /* 0x001fea0003800000 */
[----:B------:R-:W-:Y:S01]  /*7250*/  ULDC.64 UR4, c[0x0][0x628] ;  /* 0x00018a0000047ab9 */ /* 0x000fe20000000a00 */
[----:B------:R-:W0:Y:S01]  /*7260*/  S2R R15, SR_CTAID.X ;  /* 0x00000000000f7919 */ /* 0x000e220000002500 */
[----:B------:R-:W-:Y:S01]  /*7270*/  ISETP.NE.U32.AND P1, PT, RZ, UR4, PT ;  /* 0x00000004ff007c0c */ /* 0x000fe2000bf25070 */
[----:B------:R-:W-:Y:S01]  /*7280*/  ULDC UR7, c[0x0][0x630] ;  /* 0x00018c0000077ab9 */ /* 0x000fe20000000800 */
[----:B------:R-:W-:Y:S01]  /*7290*/  IMAD.MOV.U32 R4, RZ, RZ, R16 ;  /* 0x000000ffff047224 */ /* 0x000fe200078e0010 */
[----:B------:R-:W1:Y:S01]  /*72a0*/  S2R R14, SR_CTAID.Y ;  /* 0x00000000000e7919 */ /* 0x000e620000002600 */
[----:B------:R-:W-:Y:S01]  /*72b0*/  ISETP.NE.AND.EX P1, PT, RZ, UR5, PT, P1 ;  /* 0x00000005ff007c0c */ /* 0x000fe2000bf25310 */
[----:B------:R-:W-:-:S12]  /*72c0*/  IMAD.MOV.U32 R5, RZ, RZ, R17 ;  /* 0x000000ffff057224 */ /* 0x000fd800078e0011 */
[----:B------:R-:W-:Y:S05]  /*72d0*/  @!P1 BRA `(.L_x_172) ;  /* 0x0000000000289947 */ /* 0x000fea0003800000 */
[----:B------:R-:W-:Y:S02]  /*72e0*/  ULDC UR6, c[0x0][0x634] ;  /* 0x00018d0000067ab9 */ /* 0x000fe40000000800 */
[----:B------:R-:W-:-:S05]  /*72f0*/  IADD3 R9, P1, R16, UR6, RZ ;  /* 0x0000000610097c10 */ /* 0x000fca000ff3e0ff */
[----:B------:R-:W-:-:S04]  /*7300*/  IMAD.X R19, RZ, RZ, R17, P1 ;  /* 0x000000ffff137224 */ /* 0x000fc800008e0611 */
[----:B------:R-:W-:-:S04]  /*7310*/  IMAD.WIDE.U32 R6, R19, UR4, RZ ;  /* 0x0000000413067c25 */ /* 0x000fc8000f8e00ff */
[----:B------:R-:W-:-:S04]  /*7320*/  IMAD.WIDE.U32 R6, P1, R9, UR5, R6 ;  /* 0x0000000509067c25 */ /* 0x000fc8000f820006 */
[----:B------:R-:W-:-:S04]  /*7330*/  IMAD.WIDE.U32 R8, R9, UR4, RZ ;  /* 0x0000000409087c25 */ /* 0x000fc8000f8e00ff */
[----:B------:R-:W-:Y:S01]  /*7340*/  IMAD.X R5, RZ, RZ, RZ, P1 ;  /* 0x000000ffff057224 */ /* 0x000fe200008e06ff */
[----:B------:R-:W-:Y:S01]  /*7350*/  IADD3 RZ, P1, R9, R6, RZ ;  /* 0x0000000609ff7210 */ /* 0x000fe20007f3e0ff */
[----:B------:R-:W-:-:S04]  /*7360*/  IMAD.MOV.U32 R4, RZ, RZ, R7 ;  /* 0x000000ffff047224 */ /* 0x000fc800078e0007 */
[----:B------:R-:W-:-:S08]  /*7370*/  IMAD.WIDE.U32.X R4, R19, UR5, R4, P1 ;  /* 0x0000000513047c25 */ /* 0x000fd000088e0404 */
.L_x_172:
[--C-:B------:R-:W-:Y:S01]  /*7380*/  SHF.R.U64 R8, R4, UR7, R5.reuse ;  /* 0x0000000704087c19 */ /* 0x100fe20008001205 */
[----:B------:R-:W-:Y:S01]  /*7390*/  ULDC.64 UR4, c[0x0][0x620] ;  /* 0x0001880000047ab9 */ /* 0x000fe20000000a00 */
[----:B------:R-:W-:Y:S01]  /*73a0*/  SHF.R.U32.HI R4, RZ, UR7, R5 ;  /* 0x00000007ff047c19 */ /* 0x000fe20008011605 */
[----:B------:R-:W2:Y:S01]  /*73b0*/  LDC R24, c[0x0][0x144] ;  /* 0x00005100ff187b82 */ /* 0x000ea20000000800 */
[----:B------:R-:W-:Y:S01]  /*73c0*/  IADD3 R7, P1, RZ, -R8, RZ ;  /* 0x80000008ff077210 */ /* 0x000fe20007f3e0ff */
[----:B------:R-:W-:Y:S01]  /*73d0*/  ULDC.64 UR8, c[0x0][0x640] ;  /* 0x0001900000087ab9 */ /* 0x000fe20000000a00 */
[----:B0-----:R-:W-:Y:S01]  /*73e0*/  I2FP.F32.U32 R9, R15 ;  /* 0x0000000f00097245 */ /* 0x001fe20000201000 */
[----:B------:R-:W-:Y:S02]  /*73f0*/  ULDC UR6, c[0x0][0x608] ;  /* 0x0001820000067ab9 */ /* 0x000fe40000000800 */
[----:B------:R-:W-:Y:S01]  /*7400*/  IMAD.X R4, RZ, RZ, ~R4, P1 ;  /* 0x000000ffff047224 */ /* 0x000fe200008e0e04 */
[----:B------:R-:W-:Y:S01]  /*7410*/  ISETP.NE.U32.AND P1, PT, RZ, UR8, PT ;  /* 0x00000008ff007c0c */ /* 0x000fe2000bf25070 */
[----:B------:R-:W0:Y:S02]  /*7420*/  LDC R21, c[0x0][0x148] ;  /* 0x00005200ff157b82 */ /* 0x000e240000000800 */
[----:B------:R-:W-:Y:S01]  /*7430*/  IMAD R6, R4, UR4, RZ ;  /* 0x0000000404067c24 */ /* 0x000fe2000f8e02ff */
[----:B------:R-:W-:Y:S01]  /*7440*/  ISETP.NE.AND.EX P1, PT, RZ, UR9, PT, P1 ;  /* 0x00000009ff007c0c */ /* 0x000fe2000bf25310 */
[----:B------:R-:W-:Y:S01]  /*7450*/  IMAD.WIDE.U32 R4, R7, UR4, R16 ;  /* 0x0000000407047c25 */ /* 0x000fe2000f8e0010 */
[----:B------:R-:W-:-:S03]  /*7460*/  ULDC UR4, c[0x0][0x150] ;  /* 0x0000540000047ab9 */ /* 0x000fc60000000800 */
[----:B------:R-:W-:Y:S02]  /*7470*/  IMAD R7, R7, UR5, R6 ;  /* 0x0000000507077c24 */ /* 0x000fe4000f8e0206 */
[----:B------:R-:W-:Y:S01]  /*7480*/  FMUL R6, R9, UR4 ;  /* 0x0000000409067c20 */ /* 0x000fe20008400000 */
[----:B------:R-:W-:Y:S01]  /*7490*/  ULDC UR4, c[0x0][0x618] ;  /* 0x0001860000047ab9 */ /* 0x000fe20000000800 */
[----:B------:R-:W-:Y:S01]  /*74a0*/  ULDC UR5, c[0x0][0x154] ;  /* 0x0000550000057ab9 */ /* 0x000fe20000000800 */
[----:B------:R-:W-:-:S03]  /*74b0*/  IMAD.IADD R5, R5, 0x1, R7 ;  /* 0x0000000105057824 */ /* 0x000fc600078e0207 */
[----:B------:R-:W3:Y:S02]  /*74c0*/  F2I.U32.TRUNC.NTZ R6, R6 ;  /* 0x0000000600067305 */ /* 0x000ee4000020f000 */
[----:B------:R-:W-:Y:S02]  /*74d0*/  SHF.R.U64 R9, R4, UR4, R5 ;  /* 0x0000000404097c19 */ /* 0x000fe40008001205 */
[----:B-1----:R-:W-:-:S05]  /*74e0*/  I2FP.F32.U32 R4, R14 ;  /* 0x0000000e00047245 */ /* 0x002fca0000201000 */
[----:B------:R-:W-:Y:S01]  /*74f0*/  FMUL R22, R4, UR5 ;  /* 0x0000000504167c20 */ /* 0x000fe20008400000 */
[----:B------:R-:W-:Y:S01]  /*7500*/  SHF.R.U32.HI R4, RZ, UR4, R5 ;  /* 0x00000004ff047c19 */ /* 0x000fe20008011605 */
[----:B------:R-:W-:-:S03]  /*7510*/  ULDC UR4, c[0x0][0x658] ;  /* 0x0001960000047ab9 */ /* 0x000fc60000000800 */
[--C-:B------:R-:W-:Y:S01]  /*7520*/  SHF.R.U64 R20, R9, UR6, R4.reuse ;  /* 0x0000000609147c19 */ /* 0x100fe20008001204 */
[----:B------:R-:W1:Y:S01]  /*7530*/  F2I.U32.TRUNC.NTZ R22, R22 ;  /* 0x0000001600167305 */ /* 0x000e62000020f000 */
[----:B------:R-:W-:Y:S01]  /*7540*/  SHF.R.U32.HI R5, RZ, UR6, R4 ;  /* 0x00000006ff057c19 */ /* 0x000fe20008011604 */
[----:B---3--:R-:W-:-:S03]  /*7550*/  IMAD.MOV R6, RZ, RZ, -R6 ;  /* 0x000000ffff067224 */ /* 0x008fc600078e0a06 */
[----:B------:R-:W-:Y:S01]  /*7560*/  SHF.R.U64 R19, R20, UR4, R5 ;  /* 0x0000000414137c19 */ /* 0x000fe20008001205 */
[----:B--2---:R-:W-:Y:S01]  /*7570*/  IMAD R15, R24, R6, R15 ;  /* 0x00000006180f7224 */ /* 0x004fe200078e020f */
[----:B------:R-:W-:-:S03]  /*7580*/  SHF.R.U32.HI R23, RZ, UR4, R5 ;  /* 0x00000004ff177c19 */ /* 0x000fc60008011605 */
[----:B------:R-:W-:Y:S02]  /*7590*/  IMAD.MOV.U32 R4, RZ, RZ, R19 ;  /* 0x000000ffff047224 */ /* 0x000fe400078e0013 */
[----:B------:R-:W-:Y:S01]  /*75a0*/  IMAD.MOV.U32 R5, RZ, RZ, R23 ;  /* 0x000000ffff057224 */ /* 0x000fe200078e0017 */
[----:B-1----:R-:W-:Y:S06]  /*75b0*/  @!P1 BRA `(.L_x_173) ;  /* 0x0000000000289947 */ /* 0x002fec0003800000 */
[----:B------:R-:W-:Y:S02]  /*75c0*/  ULDC UR4, c[0x0][0x64c] ;  /* 0x0001930000047ab9 */ /* 0x000fe40000000800 */
[----:B------:R-:W-:-:S05]  /*75d0*/  IADD3 R5, P1, R19, UR4, RZ ;  /* 0x0000000413057c10 */ /* 0x000fca000ff3e0ff */
[----:B------:R-:W-:-:S04]  /*75e0*/  IMAD.X R23, RZ, RZ, R23, P1 ;  /* 0x000000ffff177224 */ /* 0x000fc800008e0617 */
[----:B------:R-:W-:-:S04]  /*75f0*/  IMAD.WIDE.U32 R6, R23, UR8, RZ ;  /* 0x0000000817067c25 */ /* 0x000fc8000f8e00ff */
[----:B------:R-:W-:-:S04]  /*7600*/  IMAD.WIDE.U32 R6, P1, R5, UR9, R6 ;  /* 0x0000000905067c25 */ /* 0x000fc8000f820006 */
[----:B------:R-:W-:-:S04]  /*7610*/  IMAD.WIDE.U32 R4, R5, UR8, RZ ;  /* 0x0000000805047c25 */ /* 0x000fc8000f8e00ff */
[----:B------:R-:W-:Y:S01]  /*7620*/  IMAD.MOV.U32 R4, RZ, RZ, R7 ;  /* 0x000000ffff047224 */ /* 0x000fe200078e0007 */
[----:B------:R-:W-:Y:S01]  /*7630*/  IADD3 RZ, P3, R5, R6, RZ ;  /* 0x0000000605ff7210 */ /* 0x000fe20007f7e0ff */
[----:B------:R-:W-:-:S04]  /*7640*/  IMAD.X R5, RZ, RZ, RZ, P1 ;  /* 0x000000ffff057224 */ /* 0x000fc800008e06ff */
[----:B------:R-:W-:-:S08]  /*7650*/  IMAD.WIDE.U32.X R4, R23, UR9, R4, P3 ;  /* 0x0000000917047c25 */ /* 0x000fd000098e0404 */
.L_x_173:
[----:B------:R-:W-:Y:S01]  /*7660*/  ISETP.NE.AND P1, PT, R2, 0x1, PT ;  /* 0x000000010200780c */ /* 0x000fe20003f25270 */
[----:B------:R-:W-:Y:S01]  /*7670*/  ULDC UR4, c[0x0][0x648] ;  /* 0x0001920000047ab9 */ /* 0x000fe20000000800 */
[----:B------:R-:W-:Y:S01]  /*7680*/  LOP3.LUT R20, R20, UR16, RZ, 0xc0, !PT ;  /* 0x0000001014147c12 */ /* 0x000fe2000f8ec0ff */
[----:B------:R-:W-:Y:S01]  /*7690*/  IMAD.MOV R22, RZ, RZ, -R22 ;  /* 0x000000ffff167224 */ /* 0x000fe200078e0a16 */
[----:B------:R-:W-:Y:S01]  /*76a0*/  SHF.R.U64 R5, R4, UR4, R5 ;  /* 0x0000000404057c19 */ /* 0x000fe20008001205 */
[----:B------:R-:W-:Y:S01]  /*76b0*/  ULDC UR4, c[0x0][0x638] ;  /* 0x00018e0000047ab9 */ /* 0x000fe20000000800 */
[----:B------:R-:W-:Y:S01]  /*76c0*/  LOP3.LUT R6, R9, UR15, RZ, 0xc0, !PT ;  /* 0x0000000f09067c12 */ /* 0x000fe2000f8ec0ff */
[----:B------:R-:W-:Y:S02]  /*76d0*/  ULDC UR5, c[0x0][0x610] ;  /* 0x0001840000057ab9 */ /* 0x000fe40000000800 */
[----:B------:R-:W-:Y:S02]  /*76e0*/  IMAD.MOV R4, RZ, RZ, -R5 ;  /* 0x000000ffff047224 */ /* 0x000fe400078e0a05 */
[----:B------:R-:W-:-:S02]  /*76f0*/  IMAD R20, R5, UR17, R20 ;  /* 0x0000001105147c24 */ /* 0x000fc4000f8e0214 */
[----:B0-----:R-:W-:Y:S02]  /*7700*/  @P1 IMAD R15, R21, R22, R14 ;  /* 0x00000016150f1224 */ /* 0x001fe400078e020e */
[----:B------:R-:W-:Y:S01]  /*7710*/  IMAD R19, R4, UR4, R19 ;  /* 0x0000000404137c24 */ /* 0x000fe2000f8e0213 */
[----:B------:R-:W-:Y:S01]  /*7720*/  ULDC UR4, c[0x0][0x600] ;  /* 0x0001800000047ab9 */ /* 0x000fe20000000800 */
[----:B------:R-:W-:Y:S02]  /*7730*/  IMAD R15, R20, UR5, R15 ;  /* 0x00000005140f7c24 */ /* 0x000fe4000f8e020f */
[----:B------:R-:W-:Y:S02]  /*7740*/  IMAD R6, R19, UR4, R6 ;  /* 0x0000000413067c24 */ /* 0x000fe4000f8e0206 */
[----:B------:R-:W-:-:S03]  /*7750*/  IMAD.MOV.U32 R4, RZ, RZ, 0x1 ;  /* 0x00000001ff047424 */ /* 0x000fc600078e00ff */
[----:B------:R-:W-:Y:S02]  /*7760*/  SEL R20, R6, R15, !P1 ;  /* 0x0000000f06147207 */ /* 0x000fe40004800000 */
[----:B------:R-:W-:-:S07]  /*7770*/  SEL R19, R15, R6, !P1 ;  /* 0x000000060f137207 */ /* 0x000fce0004800000 */
.L_x_171:
[----:B------:R-:W-:Y:S05]  /*7780*/  BSYNC B1 ;  /* 0x0000000000017941 */ /* 0x000fea0003800000 */
.L_x_170:
[----:B------:R-:W-:-:S13]  /*7790*/  LOP3.LUT P1, RZ, R4, 0xff, RZ, 0xc0, !PT ;  /* 0x000000ff04ff7812 */ /* 0x000fda000782c0ff */
[----:B------:R-:W-:Y:S05]  /*77a0*/  @P1 BRA `(.L_x_174) ;  /* 0xfffffff400541947 */ /* 0x000fea000383ffff */
[----:B------:R-:W-:Y:S05]  /*77b0*/  BSYNC B0 ;  /* 0x0000000000007941 */ /* 0x000fea0003800000 */
.L_x_162:
[----:B------:R-:W-:-:S03]  /*77c0*/  UMOV UR4, 0xffffffff ;  /* 0xffffffff00047882 */ /* 0x000fc60000000000 */
[----:B------:R-:W-:Y:S05]  /*77d0*/  BRA.DIV UR4, `(.L_x_175) ;  /* 0x0000000604607947 */ /* 0x000fea000b800000 */
[----:B------:R-:W-:-:S13]  /*77e0*/  ELECT P6, URZ, PT ;  /* 0x00000000003f782f */ /* 0x000fda00038c0000 */
.L_x_191:
[----:B------:R-:W-:Y:S04]  /*77f0*/  BSSY B0, `(.L_x_176) ;  /* 0x000003d000007945 */ /* 0x000fe80003800000 */
[----:B------:R-:W-:Y:S05]  /*7800*/  @!P6 BRA `(.L_x_177) ;  /* 0x0000000000ece947 */ /* 0x000fea0003800000 */
[----:B------:R-:W-:-:S04]  /*7810*/  LOP3.LUT R18, R18, 0x2, RZ, 0xfc, !PT ;  /* 0x0000000212127812 */ /* 0x000fc800078efcff */
[----:B------:R-:W-:-:S13]  /*7820*/  ISETP.NE.AND P0, PT, R18, 0x3, PT ;  /* 0x000000031200780c */ /* 0x000fda0003f05270 */
[----:B------:R-:W-:Y:S05]  /*7830*/  @!P0 BRA `(.L_x_178) ;  /* 0x0000000000048947 */ /* 0x000fea0003800000 */
[----:B------:R-:W-:Y:S01]  /*7840*/  BPT.TRAP 0x1 ;  /* 0x000000040000795c */ /* 0x000fe20000300000 */
.L_x_178:
[----:B------:R-:W0:Y:S01]  /*7850*/  S2R R3, SR_CgaCtaId ;  /* 0x0000000000037919 */ /* 0x000e220000008800 */
[----:B------:R-:W-:-:S04]  /*7860*/  MOV R2, 0x400 ;  /* 0x0000040000027802 */ /* 0x000fc80000000f00 */
[----:B0-----:R-:W-:Y:S02]  /*7870*/  LEA R3, R3, R2, 0x18 ;  /* 0x0000000203037211 */ /* 0x001fe400078ec0ff */
[----:B------:R-:W-:-:S03]  /*7880*/  SHF.L.U32 R2, R0, 0x1f, RZ ;  /* 0x0000001f00027819 */ /* 0x000fc600000006ff */
[----:B------:R-:W-:-:S04]  /*7890*/  VIADD R3, R3, 0x30 ;  /* 0x0000003003037836 */ /* 0x000fc80000000000 */
[C---:B------:R-:W-:Y:S02]  /*78a0*/  IMAD R7, R12.reuse, 0x8, R3 ;  /* 0x000000080c077824 */ /* 0x040fe400078e0203 */
[----:B------:R-:W-:Y:S02]  /*78b0*/  VIADD R12, R12, 0x1 ;  /* 0x000000010c0c7836 */ /* 0x000fe40000000000 */
[----:B------:R-:W0:Y:S03]  /*78c0*/  SYNCS.PHASECHK.TRANS64.TRYWAIT P0, [R7+URZ], R2 ;  /* 0x00000002070075a7 */ /* 0x000e26000800017f */
[----:B------:R-:W-:-:S04]  /*78d0*/  ISETP.NE.AND P1, PT, R12, 0x6, PT ;  /* 0x000000060c00780c */ /* 0x000fc80003f25270 */
[----:B------:R-:W-:Y:S02]  /*78e0*/  SEL R5, RZ, 0x1, P1 ;  /* 0x00000001ff057807 */ /* 0x000fe40000800000 */
[----:B------:R-:W-:Y:S02]  /*78f0*/  SEL R12, R12, RZ, P1 ;  /* 0x000000ff0c0c7207 */ /* 0x000fe40000800000 */
[----:B------:R-:W-:-:S03]  /*7900*/  LOP3.LUT R5, R0, R5, RZ, 0x3c, !PT ;  /* 0x0000000500057212 */ /* 0x000fc600078e3cff */
[----:B------:R-:W-:Y:S01]  /*7910*/  IMAD R9, R12, 0x8, R3 ;  /* 0x000000080c097824 */ /* 0x000fe200078e0203 */
[----:B------:R-:W-:Y:S01]  /*7920*/  SHF.L.U32 R4, R5, 0x1f, RZ ;  /* 0x0000001f05047819 */ /* 0x000fe200000006ff */
[----:B0-----:R-:W-:Y:S06]  /*7930*/  @!P0 BRA `(.L_x_179) ;  /* 0x0000000400288947 */ /* 0x001fec0003800000 */
.L_x_192:
[----:B------:R-:W1:Y:S01]  /*7940*/  SYNCS.PHASECHK.TRANS64.TRYWAIT P0, [R9+URZ], R4 ;  /* 0x00000004090075a7 */ /* 0x000e62000800017f */
[----:B------:R-:W-:-:S05]  /*7950*/  VIADD R0, R12, 0x1 ;  /* 0x000000010c007836 */ /* 0x000fca0000000000 */
[----:B------:R-:W-:-:S04]  /*7960*/  ISETP.NE.AND P1, PT, R0, 0x6, PT ;  /* 0x000000060000780c */ /* 0x000fc80003f25270 */
[----:B0-----:R-:W-:Y:S02]  /*7970*/  SEL R2, RZ, 0x1, P1 ;  /* 0x00000001ff027807 */ /* 0x001fe40000800000 */
[----:B------:R-:W-:Y:S02]  /*7980*/  SEL R0, R0, RZ, P1 ;  /* 0x000000ff00007207 */ /* 0x000fe40000800000 */
[----:B------:R-:W-:-:S03]  /*7990*/  LOP3.LUT R7, R5, R2, RZ, 0x3c, !PT ;  /* 0x0000000205077212 */ /* 0x000fc600078e3cff */
[----:B------:R-:W-:Y:S01]  /*79a0*/  IMAD R6, R0, 0x8, R3 ;  /* 0x0000000800067824 */ /* 0x000fe200078e0203 */
[----:B------:R-:W-:Y:S01]  /*79b0*/  SHF.L.U32 R5, R7, 0x1f, RZ ;  /* 0x0000001f07057819 */ /* 0x000fe200000006ff */
[----:B-1----:R-:W-:Y:S06]  /*79c0*/  @!P0 BRA `(.L_x_180) ;  /* 0x0000000400188947 */ /* 0x002fec0003800000 */
.L_x_193:
[----:B------:R-:W1:Y:S01]  /*79d0*/  SYNCS.PHASECHK.TRANS64.TRYWAIT P0, [R6+URZ], R5 ;  /* 0x00000005060075a7 */ /* 0x000e62000800017f */
[----:B------:R-:W-:-:S05]  /*79e0*/  VIADD R0, R0, 0x1 ;  /* 0x0000000100007836 */ /* 0x000fca0000000000 */
[----:B------:R-:W-:-:S04]  /*79f0*/  ISETP.NE.AND P1, PT, R0, 0x6, PT ;  /* 0x000000060000780c */ /* 0x000fc80003f25270 */
[----:B------:R-:W-:Y:S02]  /*7a00*/  SEL R2, RZ, 0x1, P1 ;  /* 0x00000001ff027807 */ /* 0x000fe40000800000 */
[----:B------:R-:W-:Y:S02]  /*7a10*/  SEL R0, R0, RZ, P1 ;  /* 0x000000ff00007207 */ /* 0x000fe40000800000 */
[----:B------:R-:W-:-:S03]  /*7a20*/  LOP3.LUT R7, R7, R2, RZ, 0x3c, !PT ;  /* 0x0000000207077212 */ /* 0x000fc600078e3cff */
[----:B0-----:R-:W-:Y:S01]  /*7a30*/  IMAD R9, R0, 0x8, R3 ;  /* 0x0000000800097824 */ /* 0x001fe200078e0203 */
[----:B------:R-:W-:Y:S01]  /*7a40*/  SHF.L.U32 R4, R7, 0x1f, RZ ;  /* 0x0000001f07047819 */ /* 0x000fe200000006ff */
[----:B-1----:R-:W-:Y:S06]  /*7a50*/  @!P0 BRA `(.L_x_181) ;  /* 0x0000000400088947 */ /* 0x002fec0003800000 */
.L_x_194:
        /* <DEDUP_REMOVED lines=9> */
.L_x_195:
[----:B------:R-:W1:Y:S01]  /*7af0*/  SYNCS.PHASECHK.TRANS64.TRYWAIT P0, [R6+URZ], R5 ;  /* 0x00000005060075a7 */ /* 0x000e62000800017f */
[----:B------:R-:W-:-:S05]  /*7b00*/  VIADD R0, R0, 0x1 ;  /* 0x0000000100007836 */ /* 0x000fca0000000000 */
[----:B------:R-:W-:-:S04]  /*7b10*/  ISETP.NE.AND P1, PT, R0, 0x6, PT ;  /* 0x000000060000780c */ /* 0x000fc80003f25270 */
[----:B------:R-:W-:Y:S02]  /*7b20*/  SEL R2, RZ, 0x1, P1 ;  /* 0x00000001ff027807 */ /* 0x000fe40000800000 */
[----:B------:R-:W-:Y:S02]  /*7b30*/  SEL R0, R0, RZ, P1 ;  /* 0x000000ff00007207 */ /* 0x000fe40000800000 */
[----:B------:R-:W-:Y:S01]  /*7b40*/  LOP3.LUT R2, R7, R2, RZ, 0x3c, !PT ;  /* 0x0000000207027212 */ /* 0x000fe200078e3cff */
[----:B-1----:R-:W-:Y:S06]  /*7b50*/  @!P0 BRA `(.L_x_183) ;  /* 0x0000000000f08947 */ /* 0x002fec0003800000 */
.L_x_196:
[----:B------:R-:W-:Y:S01]  /*7b60*/  IMAD R3, R0, 0x8, R3 ;  /* 0x0000000800037824 */ /* 0x000fe200078e0203 */
[----:B------:R-:W-:-:S07]  /*7b70*/  SHF.L.U32 R0, R2, 0x1f, RZ ;  /* 0x0000001f02007819 */ /* 0x000fce00000006ff */
.L_x_184:
[----:B--2---:R2:W3:Y:S02]  /*7b80*/  SYNCS.PHASECHK.TRANS64.TRYWAIT P0, [R3+URZ], R0 ;  /* 0x00000000030075a7 */ /* 0x0044e4000800017f */
[----:B---3--:R-:W-:Y:S05]  /*7b90*/  @!P0 NANOSLEEP.SYNCS 0x989680 ;  /* 0x009896800000895d */ /* 0x008fea0003900000 */
[----:B------:R-:W3:Y:S02]  /*7ba0*/  @!P0 SYNCS.PHASECHK.TRANS64 P0, [R3+URZ], R0 ;  /* 0x00000000030085a7 */ /* 0x000ee4000800007f */
[----:B---3--:R-:W-:Y:S05]  /*7bb0*/  @!P0 BRA `(.L_x_184) ;  /* 0xfffffffc00f08947 */ /* 0x008fea000383ffff */
.L_x_177:
[----:B------:R-:W-:Y:S05]  /*7bc0*/  BSYNC B0 ;  /* 0x0000000000007941 */ /* 0x000fea0003800000 */
.L_x_176:
[----:B------:R-:W-:Y:S05]  /*7bd0*/  EXIT ;  /* 0x000000000000794d */ /* 0x000fea0003800000 */
.L_x_17:
[----:B-1----:R1:W2:Y:S02]  /*7be0*/  SYNCS.PHASECHK.TRANS64.TRYWAIT P1, [R3+URZ], R0 ;  /* 0x00000000030075a7 */ /* 0x0022a4000802017f */
[----:B--2---:R-:W-:Y:S05]  /*7bf0*/  @!P1 NANOSLEEP.SYNCS 0x989680 ;  /* 0x009896800000995d */ /* 0x004fea0003900000 */
[----:B------:R-:W2:Y:S02]  /*7c00*/  @!P1 SYNCS.PHASECHK.TRANS64 P1, [R3+URZ], R0 ;  /* 0x00000000030095a7 */ /* 0x000ea4000802007f */
[----:B--2---:R-:W-:Y:S05]  /*7c10*/  @!P1 BRA `(.L_x_17) ;  /* 0xfffffffc00f09947 */ /* 0x004fea000383ffff */
[----:B------:R-:W-:Y:S05]  /*7c20*/  BRA `(.L_x_16) ;  /* 0xffffff9800307947 */ /* 0x000fea000383ffff */
.L_x_22:
[----:B-1----:R-:W-:-:S04]  /*7c30*/  IMAD.U32 R4, RZ, RZ, UR7 ;  /* 0x00000007ff047e24 */ /* 0x002fc8000f8e00ff */
[----:B------:R1:W2:Y:S03]  /*7c40*/  SYNCS.PHASECHK.TRANS64.TRYWAIT P1, [R4+URZ], R3 ;  /* 0x00000003040075a7 */ /* 0x0002a6000802017f */
[----:B--2---:R-:W-:Y:S05]  /*7c50*/  @!P1 NANOSLEEP.SYNCS 0x989680 ;  /* 0x009896800000995d */ /* 0x004fea0003900000 */
[----:B------:R-:W2:Y:S02]  /*7c60*/  @!P1 SYNCS.PHASECHK.TRANS64 P1, [R4+URZ], R3 ;  /* 0x00000003040095a7 */ /* 0x000ea4000802007f */
[----:B--2---:R-:W-:Y:S05]  /*7c70*/  @!P1 BRA `(.L_x_22) ;  /* 0xfffffffc00ec9947 */ /* 0x004fea000383ffff */
[----:B------:R-:W-:Y:S05]  /*7c80*/  BRA `(.L_x_21) ;  /* 0xffffff9800fc7947 */ /* 0x000fea000383ffff */
.L_x_163:
[----:B------:R-:W-:Y:S01]  /*7c90*/  BSSY B1, `(.L_x_185) ;  /* 0x0000006000017945 */ /* 0x000fe20003800000 */
[----:B------:R-:W-:-:S07]  /*7ca0*/  IMAD.MOV.U32 R15, RZ, RZ, -0x1 ;  /* 0xffffffffff0f7424 */ /* 0x000fce00078e00ff */
[----:B------:R-:W-:Y:S05]  /*7cb0*/  WARPSYNC.COLLECTIVE R15, `(.L_x_186) ;  /* 0x000000000f0c7348 */ /* 0x000fea0003c00000 */
[----:B------:R-:W-:Y:S02]  /*7cc0*/  ELECT P6, UR62, PT ;  /* 0x00000000003e782f */ /* 0x000fe400038c0000 */
[----:B------:R-:W-:Y:S01]  /*7cd0*/  MOV R14, UR62 ;  /* 0x0000003e000e7c02 */ /* 0x000fe20008000f00 */
[----:B------:R-:W-:Y:S10]  /*7ce0*/  ENDCOLLECTIVE ;  /* 0x000000000000791b */ /* 0x000ff40003800000 */
.L_x_186:
[----:B------:R-:W-:Y:S05]  /*7cf0*/  BSYNC B1 ;  /* 0x0000000000017941 */ /* 0x000fea0003800000 */
.L_x_185:
[----:B------:R-:W-:Y:S05]  /*7d00*/  BRA `(.L_x_187) ;  /* 0xfffffff000087947 */ /* 0x000fea000383ffff */
.L_x_166:
[----:B0-----:R0:W1:Y:S02]  /*7d10*/  SYNCS.PHASECHK.TRANS64.TRYWAIT P1, [R14+URZ+0x30], R7 ;  /* 0x000030070e0075a7 */ /* 0x001064000802017f */
[----:B-1----:R-:W-:Y:S05]  /*7d20*/  @!P1 NANOSLEEP.SYNCS 0x989680 ;  /* 0x009896800000995d */ /* 0x002fea0003900000 */
[----:B------:R-:W1:Y:S02]  /*7d30*/  @!P1 SYNCS.PHASECHK.TRANS64 P1, [R14+URZ+0x30], R7 ;  /* 0x000030070e0095a7 */ /* 0x000e64000802007f */
[----:B-1----:R-:W-:Y:S05]  /*7d40*/  @!P1 BRA `(.L_x_166) ;  /* 0xfffffffc00f09947 */ /* 0x002fea000383ffff */
[----:B------:R-:W-:Y:S05]  /*7d50*/  BRA `(.L_x_188) ;  /* 0xfffffff0003c7947 */ /* 0x000fea000383ffff */
.L_x_175:
[----:B------:R-:W-:Y:S01]  /*7d60*/  BSSY B0, `(.L_x_189) ;  /* 0x0000006000007945 */ /* 0x000fe20003800000 */
[----:B------:R-:W-:-:S07]  /*7d70*/  IMAD.MOV.U32 R15, RZ, RZ, -0x1 ;  /* 0xffffffffff0f7424 */ /* 0x000fce00078e00ff */
[----:B------:R-:W-:Y:S05]  /*7d80*/  WARPSYNC.COLLECTIVE R15, `(.L_x_190) ;  /* 0x000000000f0c7348 */ /* 0x000fea0003c00000 */
[----:B------:R-:W-:Y:S02]  /*7d90*/  ELECT P6, UR62, PT ;  /* 0x00000000003e782f */ /* 0x000fe400038c0000 */
[----:B------:R-:W-:Y:S01]  /*7da0*/  MOV R14, UR62 ;  /* 0x0000003e000e7c02 */ /* 0x000fe20008000f00 */
[----:B------:R-:W-:Y:S10]  /*7db0*/  ENDCOLLECTIVE ;  /* 0x000000000000791b */ /* 0x000ff40003800000 */
.L_x_190:
[----:B------:R-:W-:Y:S05]  /*7dc0*/  BSYNC B0 ;  /* 0x0000000000007941 */ /* 0x000fea0003800000 */
.L_x_189:
[----:B------:R-:W-:Y:S05]  /*7dd0*/  BRA `(.L_x_191) ;  /* 0xfffffff800847947 */ /* 0x000fea000383ffff */
.L_x_179:
[----:B0-----:R0:W1:Y:S02]  /*7de0*/  SYNCS.PHASECHK.TRANS64.TRYWAIT P0, [R7+URZ], R2 ;  /* 0x00000002070075a7 */ /* 0x001064000800017f */
[----:B-1----:R-:W-:Y:S05]  /*7df0*/  @!P0 NANOSLEEP.SYNCS 0x989680 ;  /* 0x009896800000895d */ /* 0x002fea0003900000 */
[----:B------:R-:W1:Y:S02]  /*7e00*/  @!P0 SYNCS.PHASECHK.TRANS64 P0, [R7+URZ], R2 ;  /* 0x00000002070085a7 */ /* 0x000e64000800007f */
[----:B-1----:R-:W-:Y:S05]  /*7e10*/  @!P0 BRA `(.L_x_179) ;  /* 0xfffffffc00f08947 */ /* 0x002fea000383ffff */
[----:B------:R-:W-:Y:S05]  /*7e20*/  BRA `(.L_x_192) ;  /* 0xfffffff800c47947 */ /* 0x000fea000383ffff */
.L_x_180:
[----:B0-----:R0:W1:Y:S02]  /*7e30*/  SYNCS.PHASECHK.TRANS64.TRYWAIT P0, [R9+URZ], R4 ;  /* 0x00000004090075a7 */ /* 0x001064000800017f */
[----:B-1----:R-:W-:Y:S05]  /*7e40*/  @!P0 NANOSLEEP.SYNCS 0x989680 ;  /* 0x009896800000895d */ /* 0x002fea0003900000 */
[----:B------:R-:W1:Y:S02]  /*7e50*/  @!P0 SYNCS.PHASECHK.TRANS64 P0, [R9+URZ], R4 ;  /* 0x00000004090085a7 */ /* 0x000e64000800007f */
[----:B-1----:R-:W-:Y:S05]  /*7e60*/  @!P0 BRA `(.L_x_180) ;  /* 0xfffffffc00f08947 */ /* 0x002fea000383ffff */
[----:B------:R-:W-:Y:S05]  /*7e70*/  BRA `(.L_x_193) ;  /* 0xfffffff800d47947 */ /* 0x000fea000383ffff */
.L_x_181:
[----:B0-----:R0:W1:Y:S02]  /*7e80*/  SYNCS.PHASECHK.TRANS64.TRYWAIT P0, [R6+URZ], R5 ;  /* 0x00000005060075a7 */ /* 0x001064000800017f */
[----:B-1----:R-:W-:Y:S05]  /*7e90*/  @!P0 NANOSLEEP.SYNCS 0x989680 ;  /* 0x009896800000895d */ /* 0x002fea0003900000 */
[----:B------:R-:W1:Y:S02]  /*7ea0*/  @!P0 SYNCS.PHASECHK.TRANS64 P0, [R6+URZ], R5 ;  /* 0x00000005060085a7 */ /* 0x000e64000800007f */
[----:B-1----:R-:W-:Y:S05]  /*7eb0*/  @!P0 BRA `(.L_x_181) ;  /* 0xfffffffc00f08947 */ /* 0x002fea000383ffff */
[----:B------:R-:W-:Y:S05]  /*7ec0*/  BRA `(.L_x_194) ;  /* 0xfffffff800e47947 */ /* 0x000fea000383ffff */
.L_x_182:
[----:B0-----:R0:W1:Y:S02]  /*7ed0*/  SYNCS.PHASECHK.TRANS64.TRYWAIT P0, [R9+URZ], R4 ;  /* 0x00000004090075a7 */ /* 0x001064000800017f */
[----:B-1----:R-:W-:Y:S05]  /*7ee0*/  @!P0 NANOSLEEP.SYNCS 0x989680 ;  /* 0x009896800000895d */ /* 0x002fea0003900000 */
[----:B------:R-:W1:Y:S02]  /*7ef0*/  @!P0 SYNCS.PHASECHK.TRANS64 P0, [R9+URZ], R4 ;  /* 0x00000004090085a7 */ /* 0x000e64000800007f */
[----:B-1----:R-:W-:Y:S05]  /*7f00*/  @!P0 BRA `(.L_x_182) ;  /* 0xfffffffc00f08947 */ /* 0x002fea000383ffff */
[----:B------:R-:W-:Y:S05]  /*7f10*/  BRA `(.L_x_195) ;  /* 0xfffffff800f47947 */ /* 0x000fea000383ffff */
.L_x_183:
[----:B-1----:R1:W2:Y:S02]  /*7f20*/  SYNCS.PHASECHK.TRANS64.TRYWAIT P0, [R6+URZ], R5 ;  /* 0x00000005060075a7 */ /* 0x0022a4000800017f */
[----:B--2---:R-:W-:Y:S05]  /*7f30*/  @!P0 NANOSLEEP.SYNCS 0x989680 ;  /* 0x009896800000895d */ /* 0x004fea0003900000 */
[----:B------:R-:W2:Y:S02]  /*7f40*/  @!P0 SYNCS.PHASECHK.TRANS64 P0, [R6+URZ], R5 ;  /* 0x00000005060085a7 */ /* 0x000ea4000800007f */
[----:B--2---:R-:W-:Y:S05]  /*7f50*/  @!P0 BRA `(.L_x_183) ;  /* 0xfffffffc00f08947 */ /* 0x004fea000383ffff */
[----:B------:R-:W-:Y:S05]  /*7f60*/  BRA `(.L_x_196) ;  /* 0xfffffff800fc7947 */ /* 0x000fea000383ffff */
.L_x_197:
[----:B------:R-:W-:-:S00]  /*7f70*/  BRA `(.L_x_197) ;  /* 0xfffffffc00fc7947 */ /* 0x000fc0000383ffff */
[----:B------:R-:W-:-:S00]  /*7f80*/  NOP ;  /* 0x0000000000007918 */ /* 0x000fc00000000000 */
[----:B------:R-:W-:-:S00]  /*7f90*/  NOP ;  /* 0x0000000000007918 */ /* 0x000fc00000000000 */
[----:B------:R-:W-:-:S00]  /*7fa0*/  NOP ;  /* 0x0000000000007918 */ /* 0x000fc00000000000 */
[----:B------:R-:W-:-:S00]  /*7fb0*/  NOP ;  /* 0x0000000000007918 */ /* 0x000fc00000000000 */
[----:B------:R-:W-:-:S00]  /*7fc0*/  NOP ;  /* 0x0000000000007918 */ /* 0x000fc00000000000 */
[----:B------:R-:W-:-:S00]  /*7fd0*/  NOP ;  /* 0x0000000000007918 */ /* 0x000fc00000000000 */
[----:B------:R-:W-:-:S00]  /*7fe0*/  NOP ;  /* 0x0000000000007918 */ /* 0x000fc00000000000 */
[----:B------:R-:W-:-:S00]  /*7ff0*/  NOP ;  /* 0x0000000000007918 */ /* 0x000fc00000000000 */
.L_x_198:


//--------------------- .nv.global.init           --------------------------
	.section	.nv.global.init,"aw",@progbits
.nv.global.init:
	.type		$str$22,@object
	.size		$str$22,($str$23 - $str$22)
$str$22:
        /*0000*/ 	.byte	0x6b, 0x5f, 0x74, 0x69, 0x6c, 0x65, 0x5f, 0x63, 0x6f, 0x75, 0x6e, 0x74, 0x20, 0x3e, 0x3d, 0x20
        /*0010*/ 	.byte	0x31, 0x00
	.type		$str$23,@object
	.size		$str$23,(__unnamed_1 - $str$23)
$str$23:
        /*0012*/ 	.byte	0x2f, 0x74, 0x6d, 0x70, 0x2f, 0x63, 0x75, 0x74, 0x6c, 0x61, 0x73, 0x73, 0x5f, 0x73, 0x77, 0x65
        /*0022*/ 	.byte	0x65, 0x70, 0x5f, 0x73, 0x72, 0x63, 0x2f, 0x69, 0x6e, 0x63, 0x6c, 0x75, 0x64, 0x65, 0x2f, 0x63
        /*0032*/ 	.byte	0x75, 0x74, 0x6c, 0x61, 0x73, 0x73, 0x2f, 0x67, 0x65, 0x6d, 0x6d, 0x2f, 0x63, 0x6f, 0x6c, 0x6c
        /*0042*/ 	.byte	0x65, 0x63, 0x74, 0x69, 0x76, 0x65, 0x2f, 0x73, 0x6d, 0x39, 0x30, 0x5f, 0x6d, 0x6d, 0x61, 0x5f
        /*0052*/ 	.byte	0x74, 0x6d, 0x61, 0x5f, 0x67, 0x6d, 0x6d, 0x61, 0x5f, 0x73, 0x73, 0x5f, 0x77, 0x61, 0x72, 0x70
        /*0062*/ 	.byte	0x73, 0x70, 0x65, 0x63, 0x69, 0x61, 0x6c, 0x69, 0x7a, 0x65, 0x64, 0x2e, 0x68, 0x70, 0x70, 0x00
	.type		__unnamed_1,@object
	.size		__unnamed_1,(.L_0 - __unnamed_1)
__unnamed_1:
        /*0072*/ 	.byte	0x76, 0x6f, 0x69, 0x64, 0x20, 0x63, 0x75, 0x74, 0x6c, 0x61, 0x73, 0x73, 0x3a, 0x3a, 0x67, 0x65
        /* <DEDUP_REMOVED lines=176> */
        /*0b82*/ 	.byte	0x75, 0x74, 0x65, 0x3a, 0x3a, 0x69, 0x64, 0x65, 0x6e, 0x74, 0x69, 0x74, 0x79, 0x5d, 0x00
.L_0:


//--------------------- .nv.shared._ZN7cutlass13device_kernelINS_4gemm6kernel13GemmUniversalIN4cute5tupleIJiiiiEEENS1_10collective13CollectiveMmaINS1_34MainloopSm90TmaGmmaWarpSpecializedILi6ENS5_IJNS4_1CILi1EEESB_SB_EEENS1_35KernelTmaWarpSpecializedCooperativeEEENS5_IJNSA_ILi128EEESF_NSA_ILi32EEEEEENS_10tfloat32_tENS5_IJlSB_lEEESI_SJ_NS4_8TiledMMAINS4_8MMA_AtomIJNS4_4SM904GMMA30MMA_64x128x8_F32TF32TF32_SS_TNILNSN_7ScaleInE1ELSP_1EEEEEENS4_6LayoutINS5_IJNSA_ILi2EEESB_SB_EEENS5_IJSB_NSA_ILi0EEESV_EEEEENS5_IJNS4_10UnderscoreESY_SY_EEEEENS4_13SM90_TMA_LOADENS4_14ComposedLayoutINS4_7SwizzleILi3ELi4ELi3EEENS4_18smem_ptr_flag_bitsILi32EEENSS_INS5_IJNSA_ILi8EEESG_EEENS5_IJSG_SB_EEEEEEEvNS4_8identityES11_S1B_vS1C_EENS_8epilogue10collective6detail29Sm90TmaWarpSpecializedAdapterINS1F_15DefaultEpilogueISI_SJ_SJ_NS1E_6thread17LinearCombinationISI_Li1EffLNS1J_9ScaleType4KindE0ELNS_15FloatRoundStyleE2ESI_EENS1_15EpilogueDefaultEEEEEvvEEEEvNT_6ParamsE --------------------------
	.section	.nv.shared._ZN7cutlass13device_kernelINS_4gemm6kernel13GemmUniversalIN4cute5tupleIJiiiiEEENS1_10collective13CollectiveMmaINS1_34MainloopSm90TmaGmmaWarpSpecializedILi6ENS5_IJNS4_1CILi1EEESB_SB_EEENS1_35KernelTmaWarpSpecializedCooperativeEEENS5_IJNSA_ILi128EEESF_NSA_ILi32EEEEEENS_10tfloat32_tENS5_IJlSB_lEEESI_SJ_NS4_8TiledMMAINS4_8MMA_AtomIJNS4_4SM904GMMA30MMA_64x128x8_F32TF32TF32_SS_TNILNSN_7ScaleInE1ELSP_1EEEEEENS4_6LayoutINS5_IJNSA_ILi2EEESB_SB_EEENS5_IJSB_NSA_ILi0EEESV_EEEEENS5_IJNS4_10UnderscoreESY_SY_EEEEENS4_13SM90_TMA_LOADENS4_14ComposedLayoutINS4_7SwizzleILi3ELi4ELi3EEENS4_18smem_ptr_flag_bitsILi32EEENSS_INS5_IJNSA_ILi8EEESG_EEENS5_IJSG_SB_EEEEEEEvNS4_8identityES11_S1B_vS1C_EENS_8epilogue10collective6detail29Sm90TmaWarpSpecializedAdapterINS1F_15DefaultEpilogueISI_SJ_SJ_NS1E_6thread17LinearCombinationISI_Li1EffLNS1J_9ScaleType4KindE0ELNS_15FloatRoundStyleE2ESI_EENS1_15EpilogueDefaultEEEEEvvEEEEvNT_6ParamsE,"aw",@nobits
	.sectionflags	@""
	.align	16
	.zero		1024


//--------------------- .nv.shared.reserved.0     --------------------------
	.section	.nv.shared.reserved.0,"aw",@nobits
	.weak		__nv_reservedSMEM_offset_0_alias
	.size		__nv_reservedSMEM_offset_0_alias, 0, 0
	.other		__nv_reservedSMEM_offset_0_alias,@"STO_CUDA_RESERVED_SHARED STV_DEFAULT"
__nv_reservedSMEM_offset_0_alias:
	.zero		0


//--------------------- .nv.global                --------------------------
	.section	.nv.global,"aw",@nobits
.nv.global:
	.type		_ZN40_INTERNAL_61d77062_4_k_cu_e36ac335_300404cute1_E,@object
	.size		_ZN40_INTERNAL_61d77062_4_k_cu_e36ac335_300404cute1_E,(_ZN40_INTERNAL_61d77062_4_k_cu_e36ac335_300404cuda3std3__45__cpo6cbeginE - _ZN40_INTERNAL_61d77062_4_k_cu_e36ac335_300404cute1_E)
_ZN40_INTERNAL_61d77062_4_k_cu_e36ac335_300404cute1_E:
	.zero		1
	.type		_ZN40_INTERNAL_61d77062_4_k_cu_e36ac335_300404cuda3std3__45__cpo6cbeginE,@object
	.size		_ZN40_INTERNAL_61d77062_4_k_cu_e36ac335_300404cuda3std3__45__cpo6cbeginE,(_ZN40_INTERNAL_61d77062_4_k_cu_e36ac335_300404cuda3std3__48in_placeE - _ZN40_INTERNAL_61d77062_4_k_cu_e36ac335_300404cuda3std3__45__cpo6cbeginE)
_ZN40_INTERNAL_61d77062_4_k_cu_e36ac335_300404cuda3std3__45__cpo6cbeginE:
	.zero		1
	.type		_ZN40_INTERNAL_61d77062_4_k_cu_e36ac335_300404cuda3std3__48in_placeE,@object
	.size		_ZN40_INTERNAL_61d77062_4_k_cu_e36ac335_300404cuda3std3__48in_placeE,(_ZN40_INTERNAL_61d77062_4_k_cu_e36ac335_300404cuda3std6ranges3__45__cpo9iter_moveE - _ZN40_INTERNAL_61d77062_4_k_cu_e36ac335_300404cuda3std3__48in_placeE)
_ZN40_INTERNAL_61d77062_4_k_cu_e36ac335_300404cuda3std3__48in_placeE:
	.zero		1
	.type		_ZN40_INTERNAL_61d77062_4_k_cu_e36ac335_300404cuda3std6ranges3__45__cpo9iter_moveE,@object
	.size		_ZN40_INTERNAL_61d77062_4_k_cu_e36ac335_300404cuda3std6ranges3__45__cpo9iter_moveE,(_ZN40_INTERNAL_61d77062_4_k_cu_e36ac335_300404cuda3std3__45__cpo5beginE - _ZN40_INTERNAL_61d77062_4_k_cu_e36ac335_300404cuda3std6ranges3__45__cpo9iter_moveE)
_ZN40_INTERNAL_61d77062_4_k_cu_e36ac335_300404cuda3std6ranges3__45__cpo9iter_moveE:
	.zero		1
	.type		_ZN40_INTERNAL_61d77062_4_k_cu_e36ac335_300404cuda3std3__45__cpo5beginE,@object
	.size		_ZN40_INTERNAL_61d77062_4_k_cu_e36ac335_300404cuda3std3__45__cpo5beginE,(_ZN40_INTERNAL_61d77062_4_k_cu_e36ac335_300404cuda3std3__442_GLOBAL__N__61d77062_4_k_cu_e36ac335_300406ignoreE - _ZN40_INTERNAL_61d77062_4_k_cu_e36ac335_300404cuda3std3__45__cpo5beginE)
_ZN40_INTERNAL_61d77062_4_k_cu_e36ac335_300404cuda3std3__45__cpo5beginE:
	.zero		1
	.type		_ZN40_INTERNAL_61d77062_4_k_cu_e36ac335_300404cuda3std3__442_GLOBAL__N__61d77062_4_k_cu_e36ac335_300406ignoreE,@object
	.size		_ZN40_INTERNAL_61d77062_4_k_cu_e36ac335_300404cuda3std3__442_GLOBAL__N__61d77062_4_k_cu_e36ac335_300406ignoreE,(_ZN40_INTERNAL_61d77062_4_k_cu_e36ac335_300404cute7productE - _ZN40_INTERNAL_61d77062_4_k_cu_e36ac335_300404cuda3std3__442_GLOBAL__N__61d77062_4_k_cu_e36ac335_300406ignoreE)
_ZN40_INTERNAL_61d77062_4_k_cu_e36ac335_300404cuda3std3__442_GLOBAL__N__61d77062_4_k_cu_e36ac335_300406ignoreE:
	.zero		1
	.type		_ZN40_INTERNAL_61d77062_4_k_cu_e36ac335_300404cute7productE,@object
	.size		_ZN40_INTERNAL_61d77062_4_k_cu_e36ac335_300404cute7productE,(_ZN40_INTERNAL_61d77062_4_k_cu_e36ac335_300404cuda3std3__45__cpo3endE - _ZN40_INTERNAL_61d77062_4_k_cu_e36ac335_300404cute7productE)
_ZN40_INTERNAL_61d77062_4_k_cu_e36ac335_300404cute7productE:
	.zero		1
	.type		_ZN40_INTERNAL_61d77062_4_k_cu_e36ac335_300404cuda3std3__45__cpo3endE,@object
	.size		_ZN40_INTERNAL_61d77062_4_k_cu_e36ac335_300404cuda3std3__45__cpo3endE,(_ZN40_INTERNAL_61d77062_4_k_cu_e36ac335_300404cuda3std3__419piecewise_constructE - _ZN40_INTERNAL_61d77062_4_k_cu_e36ac335_300404cuda3std3__45__cpo3endE)
_ZN40_INTERNAL_61d77062_4_k_cu_e36ac335_300404cuda3std3__45__cpo3endE:
	.zero		1
	.type		_ZN40_INTERNAL_61d77062_4_k_cu_e36ac335_300404cuda3std3__419piecewise_constructE,@object
	.size		_ZN40_INTERNAL_61d77062_4_k_cu_e36ac335_300404cuda3std3__419piecewise_constructE,(_ZN40_INTERNAL_61d77062_4_k_cu_e36ac335_300404cuda3std3__45__cpo4cendE - _ZN40_INTERNAL_61d77062_4_k_cu_e36ac335_300404cuda3std3__419piecewise_constructE)
_ZN40_INTERNAL_61d77062_4_k_cu_e36ac335_300404cuda3std3__419piecewise_constructE:
	.zero		1
	.type		_ZN40_INTERNAL_61d77062_4_k_cu_e36ac335_300404cuda3std3__45__cpo4cendE,@object
	.size		_ZN40_INTERNAL_61d77062_4_k_cu_e36ac335_300404cuda3std3__45__cpo4cendE,(_ZN40_INTERNAL_61d77062_4_k_cu_e36ac335_300404cuda3std6ranges3__45__cpo4swapE - _ZN40_INTERNAL_61d77062_4_k_cu_e36ac335_300404cuda3std3__45__cpo4cendE)
_ZN40_INTERNAL_61d77062_4_k_cu_e36ac335_300404cuda3std3__45__cpo4cendE:
	.zero		1
	.type		_ZN40_INTERNAL_61d77062_4_k_cu_e36ac335_300404cuda3std6ranges3__45__cpo4swapE,@object
	.size		_ZN40_INTERNAL_61d77062_4_k_cu_e36ac335_300404cuda3std6ranges3__45__cpo4swapE,(.L_8 - _ZN40_INTERNAL_61d77062_4_k_cu_e36ac335_300404cuda3std6ranges3__45__cpo4swapE)
_ZN40_INTERNAL_61d77062_4_k_cu_e36ac335_300404cuda3std6ranges3__45__cpo4swapE:
	.zero		1
.L_8:


//--------------------- .nv.constant0._ZN7cutlass13device_kernelINS_4gemm6kernel13GemmUniversalIN4cute5tupleIJiiiiEEENS1_10collective13CollectiveMmaINS1_34MainloopSm90TmaGmmaWarpSpecializedILi6ENS5_IJNS4_1CILi1EEESB_SB_EEENS1_35KernelTmaWarpSpecializedCooperativeEEENS5_IJNSA_ILi128EEESF_NSA_ILi32EEEEEENS_10tfloat32_tENS5_IJlSB_lEEESI_SJ_NS4_8TiledMMAINS4_8MMA_AtomIJNS4_4SM904GMMA30MMA_64x128x8_F32TF32TF32_SS_TNILNSN_7ScaleInE1ELSP_1EEEEEENS4_6LayoutINS5_IJNSA_ILi2EEESB_SB_EEENS5_IJSB_NSA_ILi0EEESV_EEEEENS5_IJNS4_10UnderscoreESY_SY_EEEEENS4_13SM90_TMA_LOADENS4_14ComposedLayoutINS4_7SwizzleILi3ELi4ELi3EEENS4_18smem_ptr_flag_bitsILi32EEENSS_INS5_IJNSA_ILi8EEESG_EEENS5_IJSG_SB_EEEEEEEvNS4_8identityES11_S1B_vS1C_EENS_8epilogue10collective6detail29Sm90TmaWarpSpecializedAdapterINS1F_15DefaultEpilogueISI_SJ_SJ_NS1E_6thread17LinearCombinationISI_Li1EffLNS1J_9ScaleType4KindE0ELNS_15FloatRoundStyleE2ESI_EENS1_15EpilogueDefaultEEEEEvvEEEEvNT_6ParamsE --------------------------
	.section	.nv.constant0._ZN7cutlass13device_kernelINS_4gemm6kernel13GemmUniversalIN4cute5tupleIJiiiiEEENS1_10collective13CollectiveMmaINS1_34MainloopSm90TmaGmmaWarpSpecializedILi6ENS5_IJNS4_1CILi1EEESB_SB_EEENS1_35KernelTmaWarpSpecializedCooperativeEEENS5_IJNSA_ILi128EEESF_NSA_ILi32EEEEEENS_10tfloat32_tENS5_IJlSB_lEEESI_SJ_NS4_8TiledMMAINS4_8MMA_AtomIJNS4_4SM904GMMA30MMA_64x128x8_F32TF32TF32_SS_TNILNSN_7ScaleInE1ELSP_1EEEEEENS4_6LayoutINS5_IJNSA_ILi2EEESB_SB_EEENS5_IJSB_NSA_ILi0EEESV_EEEEENS5_IJNS4_10UnderscoreESY_SY_EEEEENS4_13SM90_TMA_LOADENS4_14ComposedLayoutINS4_7SwizzleILi3ELi4ELi3EEENS4_18smem_ptr_flag_bitsILi32EEENSS_INS5_IJNSA_ILi8EEESG_EEENS5_IJSG_SB_EEEEEEEvNS4_8identityES11_S1B_vS1C_EENS_8epilogue10collective6detail29Sm90TmaWarpSpecializedAdapterINS1F_15DefaultEpilogueISI_SJ_SJ_NS1E_6thread17LinearCombinationISI_Li1EffLNS1J_9ScaleType4KindE0ELNS_15FloatRoundStyleE2ESI_EENS1_15EpilogueDefaultEEEEEvvEEEEvNT_6ParamsE,"a",@progbits
	.sectionflags	@""
	.align	4
.nv.constant0._ZN7cutlass13device_kernelINS_4gemm6kernel13GemmUniversalIN4cute5tupleIJiiiiEEENS1_10collective13CollectiveMmaINS1_34MainloopSm90TmaGmmaWarpSpecializedILi6ENS5_IJNS4_1CILi1EEESB_SB_EEENS1_35KernelTmaWarpSpecializedCooperativeEEENS5_IJNSA_ILi128EEESF_NSA_ILi32EEEEEENS_10tfloat32_tENS5_IJlSB_lEEESI_SJ_NS4_8TiledMMAINS4_8MMA_AtomIJNS4_4SM904GMMA30MMA_64x128x8_F32TF32TF32_SS_TNILNSN_7ScaleInE1ELSP_1EEEEEENS4_6LayoutINS5_IJNSA_ILi2EEESB_SB_EEENS5_IJSB_NSA_ILi0EEESV_EEEEENS5_IJNS4_10UnderscoreESY_SY_EEEEENS4_13SM90_TMA_LOADENS4_14ComposedLayoutINS4_7SwizzleILi3ELi4ELi3EEENS4_18smem_ptr_flag_bitsILi32EEENSS_INS5_IJNSA_ILi8EEESG_EEENS5_IJSG_SB_EEEEEEEvNS4_8identityES11_S1B_vS1C_EENS_8epilogue10collective6detail29Sm90TmaWarpSpecializedAdapterINS1F_15DefaultEpilogueISI_SJ_SJ_NS1E_6thread17LinearCombinationISI_Li1EffLNS1J_9ScaleType4KindE0ELNS_15FloatRoundStyleE2ESI_EENS1_15EpilogueDefaultEEEEEvvEEEEvNT_6ParamsE:
	.zero		1664


//--------------------- SYMBOLS --------------------------

	.type		.nv.reservedSmem.offset0,@object
	.size		.nv.reservedSmem.offset0,0x4
	.type		__assertfail,@function
